//
// Generated by NVIDIA NVVM Compiler
//
// Compiler Build ID: CL-36424714
// Cuda compilation tools, release 13.0, V13.0.88
// Based on NVVM 20.0.0
//

.version 9.0
.target sm_100
.address_size 64

	// .globl	_Z7nnc_ge5jPdPKdS_Pj
.extern .shared .align 16 .b8 smem[];

.visible .entry _Z7nnc_ge5jPdPKdS_Pj(
	.param .u32 _Z7nnc_ge5jPdPKdS_Pj_param_0,
	.param .u64 .ptr .align 1 _Z7nnc_ge5jPdPKdS_Pj_param_1,
	.param .u64 .ptr .align 1 _Z7nnc_ge5jPdPKdS_Pj_param_2,
	.param .u64 .ptr .align 1 _Z7nnc_ge5jPdPKdS_Pj_param_3,
	.param .u64 .ptr .align 1 _Z7nnc_ge5jPdPKdS_Pj_param_4
)
{
	.reg .pred 	%p<162>;
	.reg .b32 	%r<279>;
	.reg .b64 	%rd<53>;
	.reg .b64 	%fd<186>;

	ld.param.u32 	%r52, [_Z7nnc_ge5jPdPKdS_Pj_param_0];
	ld.param.u64 	%rd7, [_Z7nnc_ge5jPdPKdS_Pj_param_1];
	ld.param.u64 	%rd8, [_Z7nnc_ge5jPdPKdS_Pj_param_2];
	ld.param.u64 	%rd9, [_Z7nnc_ge5jPdPKdS_Pj_param_3];
	ld.param.u64 	%rd6, [_Z7nnc_ge5jPdPKdS_Pj_param_4];
	cvta.to.global.u64 	%rd1, %rd9;
	cvta.to.global.u64 	%rd2, %rd8;
	cvta.to.global.u64 	%rd10, %rd7;
	mov.u32 	%r54, %ntid.x;
	shr.u32 	%r55, %r54, 2;
	and.b32  	%r1, %r55, 504;
	mov.u32 	%r2, %tid.x;
	div.u32 	%r56, %r54, %r52;
	div.u32 	%r3, %r2, %r52;
	mov.u32 	%r57, %ctaid.x;
	mad.lo.s32 	%r4, %r56, %r57, %r3;
	mul.wide.u32 	%rd11, %r4, 8;
	add.s64 	%rd12, %rd10, %rd11;
	ld.global.f64 	%fd1, [%rd12];
	mul.lo.s32 	%r58, %r3, %r52;
	sub.s32 	%r5, %r2, %r58;
	max.u32 	%r6, %r52, 1;
	and.b32  	%r7, %r6, 7;
	setp.lt.u32 	%p1, %r52, 8;
	mov.f64 	%fd185, 0d0000000000000000;
	mov.b32 	%r276, 0;
	@%p1 bra 	$L__BB0_3;
	and.b32  	%r276, %r6, -8;
	neg.s32 	%r273, %r276;
	add.s64 	%rd52, %rd1, 32;
	mov.f64 	%fd185, 0d0000000000000000;
	mov.b32 	%r274, 0;
$L__BB0_2:
	.pragma "nounroll";
	mad.lo.s32 	%r60, %r274, %r52, %r5;
	mul.wide.u32 	%rd13, %r60, 8;
	add.s64 	%rd14, %rd2, %rd13;
	ld.global.f64 	%fd43, [%rd14];
	ld.global.f64 	%fd44, [%rd52+-32];
	sub.f64 	%fd45, %fd1, %fd44;
	mul.f64 	%fd46, %fd43, %fd45;
	fma.rn.f64 	%fd47, %fd45, %fd46, %fd185;
	add.s32 	%r61, %r60, %r52;
	mul.wide.u32 	%rd15, %r61, 8;
	add.s64 	%rd16, %rd2, %rd15;
	ld.global.f64 	%fd48, [%rd16];
	ld.global.f64 	%fd49, [%rd52+-24];
	sub.f64 	%fd50, %fd1, %fd49;
	mul.f64 	%fd51, %fd48, %fd50;
	fma.rn.f64 	%fd52, %fd50, %fd51, %fd47;
	add.s32 	%r62, %r61, %r52;
	mul.wide.u32 	%rd17, %r62, 8;
	add.s64 	%rd18, %rd2, %rd17;
	ld.global.f64 	%fd53, [%rd18];
	ld.global.f64 	%fd54, [%rd52+-16];
	sub.f64 	%fd55, %fd1, %fd54;
	mul.f64 	%fd56, %fd53, %fd55;
	fma.rn.f64 	%fd57, %fd55, %fd56, %fd52;
	add.s32 	%r63, %r62, %r52;
	mul.wide.u32 	%rd19, %r63, 8;
	add.s64 	%rd20, %rd2, %rd19;
	ld.global.f64 	%fd58, [%rd20];
	ld.global.f64 	%fd59, [%rd52+-8];
	sub.f64 	%fd60, %fd1, %fd59;
	mul.f64 	%fd61, %fd58, %fd60;
	fma.rn.f64 	%fd62, %fd60, %fd61, %fd57;
	add.s32 	%r64, %r63, %r52;
	mul.wide.u32 	%rd21, %r64, 8;
	add.s64 	%rd22, %rd2, %rd21;
	ld.global.f64 	%fd63, [%rd22];
	ld.global.f64 	%fd64, [%rd52];
	sub.f64 	%fd65, %fd1, %fd64;
	mul.f64 	%fd66, %fd63, %fd65;
	fma.rn.f64 	%fd67, %fd65, %fd66, %fd62;
	add.s32 	%r65, %r64, %r52;
	mul.wide.u32 	%rd23, %r65, 8;
	add.s64 	%rd24, %rd2, %rd23;
	ld.global.f64 	%fd68, [%rd24];
	ld.global.f64 	%fd69, [%rd52+8];
	sub.f64 	%fd70, %fd1, %fd69;
	mul.f64 	%fd71, %fd68, %fd70;
	fma.rn.f64 	%fd72, %fd70, %fd71, %fd67;
	add.s32 	%r66, %r65, %r52;
	mul.wide.u32 	%rd25, %r66, 8;
	add.s64 	%rd26, %rd2, %rd25;
	ld.global.f64 	%fd73, [%rd26];
	ld.global.f64 	%fd74, [%rd52+16];
	sub.f64 	%fd75, %fd1, %fd74;
	mul.f64 	%fd76, %fd73, %fd75;
	fma.rn.f64 	%fd77, %fd75, %fd76, %fd72;
	add.s32 	%r67, %r66, %r52;
	mul.wide.u32 	%rd27, %r67, 8;
	add.s64 	%rd28, %rd2, %rd27;
	ld.global.f64 	%fd78, [%rd28];
	ld.global.f64 	%fd79, [%rd52+24];
	sub.f64 	%fd80, %fd1, %fd79;
	mul.f64 	%fd81, %fd78, %fd80;
	fma.rn.f64 	%fd185, %fd80, %fd81, %fd77;
	add.s32 	%r274, %r274, 8;
	add.s32 	%r273, %r273, 8;
	add.s64 	%rd52, %rd52, 64;
	setp.ne.s32 	%p2, %r273, 0;
	@%p2 bra 	$L__BB0_2;
$L__BB0_3:
	setp.eq.s32 	%p3, %r7, 0;
	@%p3 bra 	$L__BB0_11;
	and.b32  	%r15, %r6, 3;
	setp.lt.u32 	%p4, %r7, 4;
	@%p4 bra 	$L__BB0_6;
	mad.lo.s32 	%r68, %r276, %r52, %r5;
	mul.wide.u32 	%rd29, %r68, 8;
	add.s64 	%rd30, %rd2, %rd29;
	ld.global.f64 	%fd83, [%rd30];
	mul.wide.u32 	%rd31, %r276, 8;
	add.s64 	%rd32, %rd1, %rd31;
	ld.global.f64 	%fd84, [%rd32];
	sub.f64 	%fd85, %fd1, %fd84;
	mul.f64 	%fd86, %fd83, %fd85;
	fma.rn.f64 	%fd87, %fd85, %fd86, %fd185;
	add.s32 	%r69, %r68, %r52;
	mul.wide.u32 	%rd33, %r69, 8;
	add.s64 	%rd34, %rd2, %rd33;
	ld.global.f64 	%fd88, [%rd34];
	ld.global.f64 	%fd89, [%rd32+8];
	sub.f64 	%fd90, %fd1, %fd89;
	mul.f64 	%fd91, %fd88, %fd90;
	fma.rn.f64 	%fd92, %fd90, %fd91, %fd87;
	add.s32 	%r70, %r69, %r52;
	mul.wide.u32 	%rd35, %r70, 8;
	add.s64 	%rd36, %rd2, %rd35;
	ld.global.f64 	%fd93, [%rd36];
	ld.global.f64 	%fd94, [%rd32+16];
	sub.f64 	%fd95, %fd1, %fd94;
	mul.f64 	%fd96, %fd93, %fd95;
	fma.rn.f64 	%fd97, %fd95, %fd96, %fd92;
	add.s32 	%r71, %r70, %r52;
	mul.wide.u32 	%rd37, %r71, 8;
	add.s64 	%rd38, %rd2, %rd37;
	ld.global.f64 	%fd98, [%rd38];
	ld.global.f64 	%fd99, [%rd32+24];
	sub.f64 	%fd100, %fd1, %fd99;
	mul.f64 	%fd101, %fd98, %fd100;
	fma.rn.f64 	%fd185, %fd100, %fd101, %fd97;
	add.s32 	%r276, %r276, 4;
$L__BB0_6:
	setp.eq.s32 	%p5, %r15, 0;
	@%p5 bra 	$L__BB0_11;
	setp.eq.s32 	%p6, %r15, 1;
	@%p6 bra 	$L__BB0_9;
	mad.lo.s32 	%r72, %r276, %r52, %r5;
	mul.wide.u32 	%rd39, %r72, 8;
	add.s64 	%rd40, %rd2, %rd39;
	ld.global.f64 	%fd103, [%rd40];
	mul.wide.u32 	%rd41, %r276, 8;
	add.s64 	%rd42, %rd1, %rd41;
	ld.global.f64 	%fd104, [%rd42];
	sub.f64 	%fd105, %fd1, %fd104;
	mul.f64 	%fd106, %fd103, %fd105;
	fma.rn.f64 	%fd107, %fd105, %fd106, %fd185;
	add.s32 	%r73, %r72, %r52;
	mul.wide.u32 	%rd43, %r73, 8;
	add.s64 	%rd44, %rd2, %rd43;
	ld.global.f64 	%fd108, [%rd44];
	ld.global.f64 	%fd109, [%rd42+8];
	sub.f64 	%fd110, %fd1, %fd109;
	mul.f64 	%fd111, %fd108, %fd110;
	fma.rn.f64 	%fd185, %fd110, %fd111, %fd107;
	add.s32 	%r276, %r276, 2;
$L__BB0_9:
	and.b32  	%r74, %r6, 1;
	setp.eq.b32 	%p7, %r74, 1;
	not.pred 	%p8, %p7;
	@%p8 bra 	$L__BB0_11;
	mad.lo.s32 	%r75, %r276, %r52, %r5;
	mul.wide.u32 	%rd45, %r75, 8;
	add.s64 	%rd46, %rd2, %rd45;
	ld.global.f64 	%fd112, [%rd46];
	mul.wide.u32 	%rd47, %r276, 8;
	add.s64 	%rd48, %rd1, %rd47;
	ld.global.f64 	%fd113, [%rd48];
	sub.f64 	%fd114, %fd1, %fd113;
	mul.f64 	%fd115, %fd112, %fd114;
	fma.rn.f64 	%fd185, %fd114, %fd115, %fd185;
$L__BB0_11:
	mov.u32 	%r96, smem;
	add.s32 	%r20, %r96, %r1;
	shfl.sync.down.b32	%r97|%p9, %r5, 16, 31, -1;
	// begin inline asm
	mov.b64 {%r76,%r77}, %fd185;
	// end inline asm
	shfl.sync.down.b32	%r79|%p10, %r77, 16, 31, -1;
	shfl.sync.down.b32	%r78|%p11, %r76, 16, 31, -1;
	// begin inline asm
	mov.b64 %fd117, {%r78,%r79};
	// end inline asm
	setp.gt.f64 	%p12, %fd185, %fd117;
	selp.f64 	%fd118, %fd117, %fd185, %p12;
	selp.b32 	%r98, %r97, %r5, %p12;
	shfl.sync.down.b32	%r99|%p13, %r98, 8, 31, -1;
	// begin inline asm
	mov.b64 {%r80,%r81}, %fd118;
	// end inline asm
	shfl.sync.down.b32	%r83|%p14, %r81, 8, 31, -1;
	shfl.sync.down.b32	%r82|%p15, %r80, 8, 31, -1;
	// begin inline asm
	mov.b64 %fd119, {%r82,%r83};
	// end inline asm
	setp.gt.f64 	%p16, %fd118, %fd119;
	selp.f64 	%fd120, %fd119, %fd118, %p16;
	selp.b32 	%r100, %r99, %r98, %p16;
	shfl.sync.down.b32	%r101|%p17, %r100, 4, 31, -1;
	// begin inline asm
	mov.b64 {%r84,%r85}, %fd120;
	// end inline asm
	shfl.sync.down.b32	%r87|%p18, %r85, 4, 31, -1;
	shfl.sync.down.b32	%r86|%p19, %r84, 4, 31, -1;
	// begin inline asm
	mov.b64 %fd121, {%r86,%r87};
	// end inline asm
	setp.gt.f64 	%p20, %fd120, %fd121;
	selp.f64 	%fd122, %fd121, %fd120, %p20;
	selp.b32 	%r102, %r101, %r100, %p20;
	shfl.sync.down.b32	%r103|%p21, %r102, 2, 31, -1;
	// begin inline asm
	mov.b64 {%r88,%r89}, %fd122;
	// end inline asm
	shfl.sync.down.b32	%r91|%p22, %r89, 2, 31, -1;
	shfl.sync.down.b32	%r90|%p23, %r88, 2, 31, -1;
	// begin inline asm
	mov.b64 %fd123, {%r90,%r91};
	// end inline asm
	setp.gt.f64 	%p24, %fd122, %fd123;
	selp.f64 	%fd124, %fd123, %fd122, %p24;
	selp.b32 	%r104, %r103, %r102, %p24;
	shfl.sync.down.b32	%r105|%p25, %r104, 1, 31, -1;
	// begin inline asm
	mov.b64 {%r92,%r93}, %fd124;
	// end inline asm
	shfl.sync.down.b32	%r95|%p26, %r93, 1, 31, -1;
	shfl.sync.down.b32	%r94|%p27, %r92, 1, 31, -1;
	// begin inline asm
	mov.b64 %fd125, {%r94,%r95};
	// end inline asm
	setp.gt.f64 	%p28, %fd124, %fd125;
	selp.f64 	%fd14, %fd125, %fd124, %p28;
	selp.b32 	%r21, %r105, %r104, %p28;
	and.b32  	%r106, %r2, 31;
	setp.ne.s32 	%p29, %r106, 0;
	@%p29 bra 	$L__BB0_13;
	shr.u32 	%r107, %r2, 2;
	add.s32 	%r109, %r96, %r107;
	st.shared.f64 	[%r109], %fd14;
	shr.u32 	%r110, %r2, 3;
	add.s32 	%r111, %r20, %r110;
	st.shared.u32 	[%r111], %r21;
$L__BB0_13:
	bar.sync 	0;
	shr.u32 	%r22, %r52, 5;
	setp.ge.u32 	%p30, %r5, %r22;
	mov.b32 	%r278, 0;
	@%p30 bra 	$L__BB0_41;
	mad.lo.s32 	%r23, %r3, %r22, %r5;
	shl.b32 	%r113, %r23, 2;
	add.s32 	%r114, %r20, %r113;
	ld.shared.u32 	%r278, [%r114];
	setp.lt.u32 	%p31, %r52, 64;
	@%p31 bra 	$L__BB0_41;
	shl.b32 	%r119, %r23, 3;
	add.s32 	%r121, %r96, %r119;
	ld.shared.f64 	%fd126, [%r121];
	shr.u32 	%r122, %r52, 6;
	shfl.sync.down.b32	%r123|%p32, %r278, %r122, 31, -1;
	// begin inline asm
	mov.b64 {%r115,%r116}, %fd126;
	// end inline asm
	shfl.sync.down.b32	%r118|%p33, %r116, %r122, 31, -1;
	shfl.sync.down.b32	%r117|%p34, %r115, %r122, 31, -1;
	// begin inline asm
	mov.b64 %fd127, {%r117,%r118};
	// end inline asm
	setp.gt.f64 	%p35, %fd126, %fd127;
	selp.f64 	%fd15, %fd127, %fd126, %p35;
	selp.b32 	%r278, %r123, %r278, %p35;
	setp.lt.u32 	%p36, %r52, 128;
	@%p36 bra 	$L__BB0_41;
	shr.u32 	%r128, %r52, 7;
	shfl.sync.down.b32	%r129|%p37, %r278, %r128, 31, -1;
	// begin inline asm
	mov.b64 {%r124,%r125}, %fd15;
	// end inline asm
	shfl.sync.down.b32	%r127|%p38, %r125, %r128, 31, -1;
	shfl.sync.down.b32	%r126|%p39, %r124, %r128, 31, -1;
	// begin inline asm
	mov.b64 %fd129, {%r126,%r127};
	// end inline asm
	setp.gt.f64 	%p40, %fd15, %fd129;
	selp.f64 	%fd16, %fd129, %fd15, %p40;
	selp.b32 	%r278, %r129, %r278, %p40;
	setp.lt.u32 	%p41, %r52, 256;
	@%p41 bra 	$L__BB0_41;
	shr.u32 	%r134, %r52, 8;
	shfl.sync.down.b32	%r135|%p42, %r278, %r134, 31, -1;
	// begin inline asm
	mov.b64 {%r130,%r131}, %fd16;
	// end inline asm
	shfl.sync.down.b32	%r133|%p43, %r131, %r134, 31, -1;
	shfl.sync.down.b32	%r132|%p44, %r130, %r134, 31, -1;
	// begin inline asm
	mov.b64 %fd131, {%r132,%r133};
	// end inline asm
	setp.gt.f64 	%p45, %fd16, %fd131;
	selp.f64 	%fd17, %fd131, %fd16, %p45;
	selp.b32 	%r278, %r135, %r278, %p45;
	setp.lt.u32 	%p46, %r52, 512;
	@%p46 bra 	$L__BB0_41;
	shr.u32 	%r140, %r52, 9;
	shfl.sync.down.b32	%r141|%p47, %r278, %r140, 31, -1;
	// begin inline asm
	mov.b64 {%r136,%r137}, %fd17;
	// end inline asm
	shfl.sync.down.b32	%r139|%p48, %r137, %r140, 31, -1;
	shfl.sync.down.b32	%r138|%p49, %r136, %r140, 31, -1;
	// begin inline asm
	mov.b64 %fd133, {%r138,%r139};
	// end inline asm
	setp.gt.f64 	%p50, %fd17, %fd133;
	selp.f64 	%fd18, %fd133, %fd17, %p50;
	selp.b32 	%r278, %r141, %r278, %p50;
	setp.lt.u32 	%p51, %r52, 1024;
	@%p51 bra 	$L__BB0_41;
	shr.u32 	%r146, %r52, 10;
	shfl.sync.down.b32	%r147|%p52, %r278, %r146, 31, -1;
	// begin inline asm
	mov.b64 {%r142,%r143}, %fd18;
	// end inline asm
	shfl.sync.down.b32	%r145|%p53, %r143, %r146, 31, -1;
	shfl.sync.down.b32	%r144|%p54, %r142, %r146, 31, -1;
	// begin inline asm
	mov.b64 %fd135, {%r144,%r145};
	// end inline asm
	setp.gt.f64 	%p55, %fd18, %fd135;
	selp.f64 	%fd19, %fd135, %fd18, %p55;
	selp.b32 	%r278, %r147, %r278, %p55;
	setp.lt.u32 	%p56, %r52, 2048;
	@%p56 bra 	$L__BB0_41;
	shr.u32 	%r152, %r52, 11;
	shfl.sync.down.b32	%r153|%p57, %r278, %r152, 31, -1;
	// begin inline asm
	mov.b64 {%r148,%r149}, %fd19;
	// end inline asm
	shfl.sync.down.b32	%r151|%p58, %r149, %r152, 31, -1;
	shfl.sync.down.b32	%r150|%p59, %r148, %r152, 31, -1;
	// begin inline asm
	mov.b64 %fd137, {%r150,%r151};
	// end inline asm
	setp.gt.f64 	%p60, %fd19, %fd137;
	selp.f64 	%fd20, %fd137, %fd19, %p60;
	selp.b32 	%r278, %r153, %r278, %p60;
	setp.lt.u32 	%p61, %r52, 4096;
	@%p61 bra 	$L__BB0_41;
	shr.u32 	%r158, %r52, 12;
	shfl.sync.down.b32	%r159|%p62, %r278, %r158, 31, -1;
	// begin inline asm
	mov.b64 {%r154,%r155}, %fd20;
	// end inline asm
	shfl.sync.down.b32	%r157|%p63, %r155, %r158, 31, -1;
	shfl.sync.down.b32	%r156|%p64, %r154, %r158, 31, -1;
	// begin inline asm
	mov.b64 %fd139, {%r156,%r157};
	// end inline asm
	setp.gt.f64 	%p65, %fd20, %fd139;
	selp.f64 	%fd21, %fd139, %fd20, %p65;
	selp.b32 	%r278, %r159, %r278, %p65;
	setp.lt.u32 	%p66, %r52, 8192;
	@%p66 bra 	$L__BB0_41;
	shr.u32 	%r164, %r52, 13;
	shfl.sync.down.b32	%r165|%p67, %r278, %r164, 31, -1;
	// begin inline asm
	mov.b64 {%r160,%r161}, %fd21;
	// end inline asm
	shfl.sync.down.b32	%r163|%p68, %r161, %r164, 31, -1;
	shfl.sync.down.b32	%r162|%p69, %r160, %r164, 31, -1;
	// begin inline asm
	mov.b64 %fd141, {%r162,%r163};
	// end inline asm
	setp.gt.f64 	%p70, %fd21, %fd141;
	selp.f64 	%fd22, %fd141, %fd21, %p70;
	selp.b32 	%r278, %r165, %r278, %p70;
	setp.lt.u32 	%p71, %r52, 16384;
	@%p71 bra 	$L__BB0_41;
	shr.u32 	%r170, %r52, 14;
	shfl.sync.down.b32	%r171|%p72, %r278, %r170, 31, -1;
	// begin inline asm
	mov.b64 {%r166,%r167}, %fd22;
	// end inline asm
	shfl.sync.down.b32	%r169|%p73, %r167, %r170, 31, -1;
	shfl.sync.down.b32	%r168|%p74, %r166, %r170, 31, -1;
	// begin inline asm
	mov.b64 %fd143, {%r168,%r169};
	// end inline asm
	setp.gt.f64 	%p75, %fd22, %fd143;
	selp.f64 	%fd23, %fd143, %fd22, %p75;
	selp.b32 	%r278, %r171, %r278, %p75;
	setp.lt.u32 	%p76, %r52, 32768;
	@%p76 bra 	$L__BB0_41;
	shr.u32 	%r176, %r52, 15;
	shfl.sync.down.b32	%r177|%p77, %r278, %r176, 31, -1;
	// begin inline asm
	mov.b64 {%r172,%r173}, %fd23;
	// end inline asm
	shfl.sync.down.b32	%r175|%p78, %r173, %r176, 31, -1;
	shfl.sync.down.b32	%r174|%p79, %r172, %r176, 31, -1;
	// begin inline asm
	mov.b64 %fd145, {%r174,%r175};
	// end inline asm
	setp.gt.f64 	%p80, %fd23, %fd145;
	selp.f64 	%fd24, %fd145, %fd23, %p80;
	selp.b32 	%r278, %r177, %r278, %p80;
	setp.lt.u32 	%p81, %r52, 65536;
	@%p81 bra 	$L__BB0_41;
	shr.u32 	%r182, %r52, 16;
	shfl.sync.down.b32	%r183|%p82, %r278, %r182, 31, -1;
	// begin inline asm
	mov.b64 {%r178,%r179}, %fd24;
	// end inline asm
	shfl.sync.down.b32	%r181|%p83, %r179, %r182, 31, -1;
	shfl.sync.down.b32	%r180|%p84, %r178, %r182, 31, -1;
	// begin inline asm
	mov.b64 %fd147, {%r180,%r181};
	// end inline asm
	setp.gt.f64 	%p85, %fd24, %fd147;
	selp.f64 	%fd25, %fd147, %fd24, %p85;
	selp.b32 	%r278, %r183, %r278, %p85;
	setp.lt.u32 	%p86, %r52, 131072;
	@%p86 bra 	$L__BB0_41;
	shr.u32 	%r188, %r52, 17;
	shfl.sync.down.b32	%r189|%p87, %r278, %r188, 31, -1;
	// begin inline asm
	mov.b64 {%r184,%r185}, %fd25;
	// end inline asm
	shfl.sync.down.b32	%r187|%p88, %r185, %r188, 31, -1;
	shfl.sync.down.b32	%r186|%p89, %r184, %r188, 31, -1;
	// begin inline asm
	mov.b64 %fd149, {%r186,%r187};
	// end inline asm
	setp.gt.f64 	%p90, %fd25, %fd149;
	selp.f64 	%fd26, %fd149, %fd25, %p90;
	selp.b32 	%r278, %r189, %r278, %p90;
	setp.lt.u32 	%p91, %r52, 262144;
	@%p91 bra 	$L__BB0_41;
	shr.u32 	%r194, %r52, 18;
	shfl.sync.down.b32	%r195|%p92, %r278, %r194, 31, -1;
	// begin inline asm
	mov.b64 {%r190,%r191}, %fd26;
	// end inline asm
	shfl.sync.down.b32	%r193|%p93, %r191, %r194, 31, -1;
	shfl.sync.down.b32	%r192|%p94, %r190, %r194, 31, -1;
	// begin inline asm
	mov.b64 %fd151, {%r192,%r193};
	// end inline asm
	setp.gt.f64 	%p95, %fd26, %fd151;
	selp.f64 	%fd27, %fd151, %fd26, %p95;
	selp.b32 	%r278, %r195, %r278, %p95;
	setp.lt.u32 	%p96, %r52, 524288;
	@%p96 bra 	$L__BB0_41;
	shr.u32 	%r200, %r52, 19;
	shfl.sync.down.b32	%r201|%p97, %r278, %r200, 31, -1;
	// begin inline asm
	mov.b64 {%r196,%r197}, %fd27;
	// end inline asm
	shfl.sync.down.b32	%r199|%p98, %r197, %r200, 31, -1;
	shfl.sync.down.b32	%r198|%p99, %r196, %r200, 31, -1;
	// begin inline asm
	mov.b64 %fd153, {%r198,%r199};
	// end inline asm
	setp.gt.f64 	%p100, %fd27, %fd153;
	selp.f64 	%fd28, %fd153, %fd27, %p100;
	selp.b32 	%r278, %r201, %r278, %p100;
	setp.lt.u32 	%p101, %r52, 1048576;
	@%p101 bra 	$L__BB0_41;
	shr.u32 	%r206, %r52, 20;
	shfl.sync.down.b32	%r207|%p102, %r278, %r206, 31, -1;
	// begin inline asm
	mov.b64 {%r202,%r203}, %fd28;
	// end inline asm
	shfl.sync.down.b32	%r205|%p103, %r203, %r206, 31, -1;
	shfl.sync.down.b32	%r204|%p104, %r202, %r206, 31, -1;
	// begin inline asm
	mov.b64 %fd155, {%r204,%r205};
	// end inline asm
	setp.gt.f64 	%p105, %fd28, %fd155;
	selp.f64 	%fd29, %fd155, %fd28, %p105;
	selp.b32 	%r278, %r207, %r278, %p105;
	setp.lt.u32 	%p106, %r52, 2097152;
	@%p106 bra 	$L__BB0_41;
	shr.u32 	%r212, %r52, 21;
	shfl.sync.down.b32	%r213|%p107, %r278, %r212, 31, -1;
	// begin inline asm
	mov.b64 {%r208,%r209}, %fd29;
	// end inline asm
	shfl.sync.down.b32	%r211|%p108, %r209, %r212, 31, -1;
	shfl.sync.down.b32	%r210|%p109, %r208, %r212, 31, -1;
	// begin inline asm
	mov.b64 %fd157, {%r210,%r211};
	// end inline asm
	setp.gt.f64 	%p110, %fd29, %fd157;
	selp.f64 	%fd30, %fd157, %fd29, %p110;
	selp.b32 	%r278, %r213, %r278, %p110;
	setp.lt.u32 	%p111, %r52, 4194304;
	@%p111 bra 	$L__BB0_41;
	shr.u32 	%r218, %r52, 22;
	shfl.sync.down.b32	%r219|%p112, %r278, %r218, 31, -1;
	// begin inline asm
	mov.b64 {%r214,%r215}, %fd30;
	// end inline asm
	shfl.sync.down.b32	%r217|%p113, %r215, %r218, 31, -1;
	shfl.sync.down.b32	%r216|%p114, %r214, %r218, 31, -1;
	// begin inline asm
	mov.b64 %fd159, {%r216,%r217};
	// end inline asm
	setp.gt.f64 	%p115, %fd30, %fd159;
	selp.f64 	%fd31, %fd159, %fd30, %p115;
	selp.b32 	%r278, %r219, %r278, %p115;
	setp.lt.u32 	%p116, %r52, 8388608;
	@%p116 bra 	$L__BB0_41;
	shr.u32 	%r224, %r52, 23;
	shfl.sync.down.b32	%r225|%p117, %r278, %r224, 31, -1;
	// begin inline asm
	mov.b64 {%r220,%r221}, %fd31;
	// end inline asm
	shfl.sync.down.b32	%r223|%p118, %r221, %r224, 31, -1;
	shfl.sync.down.b32	%r222|%p119, %r220, %r224, 31, -1;
	// begin inline asm
	mov.b64 %fd161, {%r222,%r223};
	// end inline asm
	setp.gt.f64 	%p120, %fd31, %fd161;
	selp.f64 	%fd32, %fd161, %fd31, %p120;
	selp.b32 	%r278, %r225, %r278, %p120;
	setp.lt.u32 	%p121, %r52, 16777216;
	@%p121 bra 	$L__BB0_41;
	shr.u32 	%r230, %r52, 24;
	shfl.sync.down.b32	%r231|%p122, %r278, %r230, 31, -1;
	// begin inline asm
	mov.b64 {%r226,%r227}, %fd32;
	// end inline asm
	shfl.sync.down.b32	%r229|%p123, %r227, %r230, 31, -1;
	shfl.sync.down.b32	%r228|%p124, %r226, %r230, 31, -1;
	// begin inline asm
	mov.b64 %fd163, {%r228,%r229};
	// end inline asm
	setp.gt.f64 	%p125, %fd32, %fd163;
	selp.f64 	%fd33, %fd163, %fd32, %p125;
	selp.b32 	%r278, %r231, %r278, %p125;
	setp.lt.u32 	%p126, %r52, 33554432;
	@%p126 bra 	$L__BB0_41;
	shr.u32 	%r236, %r52, 25;
	shfl.sync.down.b32	%r237|%p127, %r278, %r236, 31, -1;
	// begin inline asm
	mov.b64 {%r232,%r233}, %fd33;
	// end inline asm
	shfl.sync.down.b32	%r235|%p128, %r233, %r236, 31, -1;
	shfl.sync.down.b32	%r234|%p129, %r232, %r236, 31, -1;
	// begin inline asm
	mov.b64 %fd165, {%r234,%r235};
	// end inline asm
	setp.gt.f64 	%p130, %fd33, %fd165;
	selp.f64 	%fd34, %fd165, %fd33, %p130;
	selp.b32 	%r278, %r237, %r278, %p130;
	setp.lt.u32 	%p131, %r52, 67108864;
	@%p131 bra 	$L__BB0_41;
	shr.u32 	%r242, %r52, 26;
	shfl.sync.down.b32	%r243|%p132, %r278, %r242, 31, -1;
	// begin inline asm
	mov.b64 {%r238,%r239}, %fd34;
	// end inline asm
	shfl.sync.down.b32	%r241|%p133, %r239, %r242, 31, -1;
	shfl.sync.down.b32	%r240|%p134, %r238, %r242, 31, -1;
	// begin inline asm
	mov.b64 %fd167, {%r240,%r241};
	// end inline asm
	setp.gt.f64 	%p135, %fd34, %fd167;
	selp.f64 	%fd35, %fd167, %fd34, %p135;
	selp.b32 	%r278, %r243, %r278, %p135;
	setp.lt.u32 	%p136, %r52, 134217728;
	@%p136 bra 	$L__BB0_41;
	shr.u32 	%r248, %r52, 27;
	shfl.sync.down.b32	%r249|%p137, %r278, %r248, 31, -1;
	// begin inline asm
	mov.b64 {%r244,%r245}, %fd35;
	// end inline asm
	shfl.sync.down.b32	%r247|%p138, %r245, %r248, 31, -1;
	shfl.sync.down.b32	%r246|%p139, %r244, %r248, 31, -1;
	// begin inline asm
	mov.b64 %fd169, {%r246,%r247};
	// end inline asm
	setp.gt.f64 	%p140, %fd35, %fd169;
	selp.f64 	%fd36, %fd169, %fd35, %p140;
	selp.b32 	%r278, %r249, %r278, %p140;
	setp.lt.u32 	%p141, %r52, 268435456;
	@%p141 bra 	$L__BB0_41;
	shr.u32 	%r254, %r52, 28;
	shfl.sync.down.b32	%r255|%p142, %r278, %r254, 31, -1;
	// begin inline asm
	mov.b64 {%r250,%r251}, %fd36;
	// end inline asm
	shfl.sync.down.b32	%r253|%p143, %r251, %r254, 31, -1;
	shfl.sync.down.b32	%r252|%p144, %r250, %r254, 31, -1;
	// begin inline asm
	mov.b64 %fd171, {%r252,%r253};
	// end inline asm
	setp.gt.f64 	%p145, %fd36, %fd171;
	selp.f64 	%fd37, %fd171, %fd36, %p145;
	selp.b32 	%r278, %r255, %r278, %p145;
	setp.lt.u32 	%p146, %r52, 536870912;
	@%p146 bra 	$L__BB0_41;
	shr.u32 	%r260, %r52, 29;
	shfl.sync.down.b32	%r261|%p147, %r278, %r260, 31, -1;
	// begin inline asm
	mov.b64 {%r256,%r257}, %fd37;
	// end inline asm
	shfl.sync.down.b32	%r259|%p148, %r257, %r260, 31, -1;
	shfl.sync.down.b32	%r258|%p149, %r256, %r260, 31, -1;
	// begin inline asm
	mov.b64 %fd173, {%r258,%r259};
	// end inline asm
	setp.gt.f64 	%p150, %fd37, %fd173;
	selp.f64 	%fd38, %fd173, %fd37, %p150;
	selp.b32 	%r278, %r261, %r278, %p150;
	setp.lt.u32 	%p151, %r52, 1073741824;
	@%p151 bra 	$L__BB0_41;
	shr.u32 	%r266, %r52, 30;
	shfl.sync.down.b32	%r267|%p152, %r278, %r266, 31, -1;
	// begin inline asm
	mov.b64 {%r262,%r263}, %fd38;
	// end inline asm
	shfl.sync.down.b32	%r265|%p153, %r263, %r266, 31, -1;
	shfl.sync.down.b32	%r264|%p154, %r262, %r266, 31, -1;
	// begin inline asm
	mov.b64 %fd175, {%r264,%r265};
	// end inline asm
	setp.gt.f64 	%p155, %fd38, %fd175;
	selp.f64 	%fd39, %fd175, %fd38, %p155;
	selp.b32 	%r278, %r267, %r278, %p155;
	setp.gt.s32 	%p156, %r52, -1;
	@%p156 bra 	$L__BB0_41;
	shfl.sync.down.b32	%r272|%p157, %r278, 1, 31, -1;
	// begin inline asm
	mov.b64 {%r268,%r269}, %fd39;
	// end inline asm
	shfl.sync.down.b32	%r271|%p158, %r269, 1, 31, -1;
	shfl.sync.down.b32	%r270|%p159, %r268, 1, 31, -1;
	// begin inline asm
	mov.b64 %fd177, {%r270,%r271};
	// end inline asm
	setp.gt.f64 	%p160, %fd39, %fd177;
	selp.b32 	%r278, %r272, %r278, %p160;
$L__BB0_41:
	setp.ne.s32 	%p161, %r5, 0;
	@%p161 bra 	$L__BB0_43;
	cvta.to.global.u64 	%rd49, %rd6;
	mul.wide.u32 	%rd50, %r4, 4;
	add.s64 	%rd51, %rd49, %rd50;
	st.global.u32 	[%rd51], %r278;
$L__BB0_43:
	ret;

}
	// .globl	_Z7nnc_lt5jPdS_S_Pj
.visible .entry _Z7nnc_lt5jPdS_S_Pj(
	.param .u32 _Z7nnc_lt5jPdS_S_Pj_param_0,
	.param .u64 .ptr .align 1 _Z7nnc_lt5jPdS_S_Pj_param_1,
	.param .u64 .ptr .align 1 _Z7nnc_lt5jPdS_S_Pj_param_2,
	.param .u64 .ptr .align 1 _Z7nnc_lt5jPdS_S_Pj_param_3,
	.param .u64 .ptr .align 1 _Z7nnc_lt5jPdS_S_Pj_param_4
)
{
	.reg .pred 	%p<165>;
	.reg .b32 	%r<265>;
	.reg .b64 	%rd<53>;
	.reg .b64 	%fd<190>;

	ld.param.u32 	%r49, [_Z7nnc_lt5jPdS_S_Pj_param_0];
	ld.param.u64 	%rd7, [_Z7nnc_lt5jPdS_S_Pj_param_1];
	ld.param.u64 	%rd8, [_Z7nnc_lt5jPdS_S_Pj_param_2];
	ld.param.u64 	%rd9, [_Z7nnc_lt5jPdS_S_Pj_param_3];
	ld.param.u64 	%rd6, [_Z7nnc_lt5jPdS_S_Pj_param_4];
	cvta.to.global.u64 	%rd1, %rd8;
	cvta.to.global.u64 	%rd2, %rd9;
	cvta.to.global.u64 	%rd10, %rd7;
	mov.u32 	%r51, %tid.x;
	div.u32 	%r52, %r51, %r49;
	mul.lo.s32 	%r53, %r52, %r49;
	sub.s32 	%r1, %r51, %r53;
	mov.u32 	%r54, %ntid.x;
	div.u32 	%r55, %r54, %r49;
	mov.u32 	%r56, %ctaid.x;
	mad.lo.s32 	%r2, %r55, %r56, %r52;
	mul.wide.u32 	%rd11, %r2, 8;
	add.s64 	%rd12, %rd10, %rd11;
	ld.global.f64 	%fd1, [%rd12];
	max.u32 	%r3, %r49, 1;
	and.b32  	%r4, %r3, 7;
	setp.lt.u32 	%p1, %r49, 8;
	mov.f64 	%fd188, 0d0000000000000000;
	mov.b32 	%r259, 0;
	@%p1 bra 	$L__BB1_3;
	and.b32  	%r259, %r3, -8;
	neg.s32 	%r262, %r259;
	add.s64 	%rd52, %rd1, 32;
	mov.f64 	%fd188, 0d0000000000000000;
	mov.b32 	%r263, 0;
$L__BB1_2:
	.pragma "nounroll";
	mad.lo.s32 	%r58, %r263, %r49, %r1;
	mul.wide.u32 	%rd13, %r58, 8;
	add.s64 	%rd14, %rd2, %rd13;
	ld.global.f64 	%fd47, [%rd14];
	ld.global.f64 	%fd48, [%rd52+-32];
	sub.f64 	%fd49, %fd1, %fd48;
	mul.f64 	%fd50, %fd47, %fd49;
	fma.rn.f64 	%fd51, %fd49, %fd50, %fd188;
	add.s32 	%r59, %r58, %r49;
	mul.wide.u32 	%rd15, %r59, 8;
	add.s64 	%rd16, %rd2, %rd15;
	ld.global.f64 	%fd52, [%rd16];
	ld.global.f64 	%fd53, [%rd52+-24];
	sub.f64 	%fd54, %fd1, %fd53;
	mul.f64 	%fd55, %fd52, %fd54;
	fma.rn.f64 	%fd56, %fd54, %fd55, %fd51;
	add.s32 	%r60, %r59, %r49;
	mul.wide.u32 	%rd17, %r60, 8;
	add.s64 	%rd18, %rd2, %rd17;
	ld.global.f64 	%fd57, [%rd18];
	ld.global.f64 	%fd58, [%rd52+-16];
	sub.f64 	%fd59, %fd1, %fd58;
	mul.f64 	%fd60, %fd57, %fd59;
	fma.rn.f64 	%fd61, %fd59, %fd60, %fd56;
	add.s32 	%r61, %r60, %r49;
	mul.wide.u32 	%rd19, %r61, 8;
	add.s64 	%rd20, %rd2, %rd19;
	ld.global.f64 	%fd62, [%rd20];
	ld.global.f64 	%fd63, [%rd52+-8];
	sub.f64 	%fd64, %fd1, %fd63;
	mul.f64 	%fd65, %fd62, %fd64;
	fma.rn.f64 	%fd66, %fd64, %fd65, %fd61;
	add.s32 	%r62, %r61, %r49;
	mul.wide.u32 	%rd21, %r62, 8;
	add.s64 	%rd22, %rd2, %rd21;
	ld.global.f64 	%fd67, [%rd22];
	ld.global.f64 	%fd68, [%rd52];
	sub.f64 	%fd69, %fd1, %fd68;
	mul.f64 	%fd70, %fd67, %fd69;
	fma.rn.f64 	%fd71, %fd69, %fd70, %fd66;
	add.s32 	%r63, %r62, %r49;
	mul.wide.u32 	%rd23, %r63, 8;
	add.s64 	%rd24, %rd2, %rd23;
	ld.global.f64 	%fd72, [%rd24];
	ld.global.f64 	%fd73, [%rd52+8];
	sub.f64 	%fd74, %fd1, %fd73;
	mul.f64 	%fd75, %fd72, %fd74;
	fma.rn.f64 	%fd76, %fd74, %fd75, %fd71;
	add.s32 	%r64, %r63, %r49;
	mul.wide.u32 	%rd25, %r64, 8;
	add.s64 	%rd26, %rd2, %rd25;
	ld.global.f64 	%fd77, [%rd26];
	ld.global.f64 	%fd78, [%rd52+16];
	sub.f64 	%fd79, %fd1, %fd78;
	mul.f64 	%fd80, %fd77, %fd79;
	fma.rn.f64 	%fd81, %fd79, %fd80, %fd76;
	add.s32 	%r65, %r64, %r49;
	mul.wide.u32 	%rd27, %r65, 8;
	add.s64 	%rd28, %rd2, %rd27;
	ld.global.f64 	%fd82, [%rd28];
	ld.global.f64 	%fd83, [%rd52+24];
	sub.f64 	%fd84, %fd1, %fd83;
	mul.f64 	%fd85, %fd82, %fd84;
	fma.rn.f64 	%fd188, %fd84, %fd85, %fd81;
	add.s32 	%r263, %r263, 8;
	add.s32 	%r262, %r262, 8;
	add.s64 	%rd52, %rd52, 64;
	setp.eq.s32 	%p2, %r262, 0;
	@%p2 bra 	$L__BB1_3;
	bra.uni 	$L__BB1_2;
$L__BB1_3:
	setp.eq.s32 	%p3, %r4, 0;
	@%p3 bra 	$L__BB1_11;
	and.b32  	%r8, %r3, 3;
	setp.lt.u32 	%p4, %r4, 4;
	@%p4 bra 	$L__BB1_6;
	mad.lo.s32 	%r66, %r259, %r49, %r1;
	mul.wide.u32 	%rd29, %r66, 8;
	add.s64 	%rd30, %rd2, %rd29;
	ld.global.f64 	%fd87, [%rd30];
	mul.wide.u32 	%rd31, %r259, 8;
	add.s64 	%rd32, %rd1, %rd31;
	ld.global.f64 	%fd88, [%rd32];
	sub.f64 	%fd89, %fd1, %fd88;
	mul.f64 	%fd90, %fd87, %fd89;
	fma.rn.f64 	%fd91, %fd89, %fd90, %fd188;
	add.s32 	%r67, %r66, %r49;
	mul.wide.u32 	%rd33, %r67, 8;
	add.s64 	%rd34, %rd2, %rd33;
	ld.global.f64 	%fd92, [%rd34];
	ld.global.f64 	%fd93, [%rd32+8];
	sub.f64 	%fd94, %fd1, %fd93;
	mul.f64 	%fd95, %fd92, %fd94;
	fma.rn.f64 	%fd96, %fd94, %fd95, %fd91;
	add.s32 	%r68, %r67, %r49;
	mul.wide.u32 	%rd35, %r68, 8;
	add.s64 	%rd36, %rd2, %rd35;
	ld.global.f64 	%fd97, [%rd36];
	ld.global.f64 	%fd98, [%rd32+16];
	sub.f64 	%fd99, %fd1, %fd98;
	mul.f64 	%fd100, %fd97, %fd99;
	fma.rn.f64 	%fd101, %fd99, %fd100, %fd96;
	add.s32 	%r69, %r68, %r49;
	mul.wide.u32 	%rd37, %r69, 8;
	add.s64 	%rd38, %rd2, %rd37;
	ld.global.f64 	%fd102, [%rd38];
	ld.global.f64 	%fd103, [%rd32+24];
	sub.f64 	%fd104, %fd1, %fd103;
	mul.f64 	%fd105, %fd102, %fd104;
	fma.rn.f64 	%fd188, %fd104, %fd105, %fd101;
	add.s32 	%r259, %r259, 4;
$L__BB1_6:
	setp.eq.s32 	%p5, %r8, 0;
	@%p5 bra 	$L__BB1_11;
	setp.eq.s32 	%p6, %r8, 1;
	@%p6 bra 	$L__BB1_9;
	mad.lo.s32 	%r70, %r259, %r49, %r1;
	mul.wide.u32 	%rd39, %r70, 8;
	add.s64 	%rd40, %rd2, %rd39;
	ld.global.f64 	%fd107, [%rd40];
	mul.wide.u32 	%rd41, %r259, 8;
	add.s64 	%rd42, %rd1, %rd41;
	ld.global.f64 	%fd108, [%rd42];
	sub.f64 	%fd109, %fd1, %fd108;
	mul.f64 	%fd110, %fd107, %fd109;
	fma.rn.f64 	%fd111, %fd109, %fd110, %fd188;
	add.s32 	%r71, %r70, %r49;
	mul.wide.u32 	%rd43, %r71, 8;
	add.s64 	%rd44, %rd2, %rd43;
	ld.global.f64 	%fd112, [%rd44];
	ld.global.f64 	%fd113, [%rd42+8];
	sub.f64 	%fd114, %fd1, %fd113;
	mul.f64 	%fd115, %fd112, %fd114;
	fma.rn.f64 	%fd188, %fd114, %fd115, %fd111;
	add.s32 	%r259, %r259, 2;
$L__BB1_9:
	and.b32  	%r72, %r3, 1;
	setp.eq.b32 	%p7, %r72, 1;
	not.pred 	%p8, %p7;
	@%p8 bra 	$L__BB1_11;
	mad.lo.s32 	%r73, %r259, %r49, %r1;
	mul.wide.u32 	%rd45, %r73, 8;
	add.s64 	%rd46, %rd2, %rd45;
	ld.global.f64 	%fd116, [%rd46];
	mul.wide.u32 	%rd47, %r259, 8;
	add.s64 	%rd48, %rd1, %rd47;
	ld.global.f64 	%fd117, [%rd48];
	sub.f64 	%fd118, %fd1, %fd117;
	mul.f64 	%fd119, %fd116, %fd118;
	fma.rn.f64 	%fd188, %fd118, %fd119, %fd188;
$L__BB1_11:
	setp.lt.u32 	%p9, %r49, 2;
	mov.u32 	%r264, %r1;
	@%p9 bra 	$L__BB1_43;
	shr.u32 	%r78, %r49, 1;
	shfl.sync.down.b32	%r79|%p10, %r1, %r78, 31, -1;
	// begin inline asm
	mov.b64 {%r74,%r75}, %fd188;
	// end inline asm
	shfl.sync.down.b32	%r77|%p11, %r75, %r78, 31, -1;
	shfl.sync.down.b32	%r76|%p12, %r74, %r78, 31, -1;
	// begin inline asm
	mov.b64 %fd121, {%r76,%r77};
	// end inline asm
	setp.gt.f64 	%p13, %fd188, %fd121;
	selp.f64 	%fd14, %fd121, %fd188, %p13;
	selp.b32 	%r264, %r79, %r1, %p13;
	setp.lt.u32 	%p14, %r49, 4;
	@%p14 bra 	$L__BB1_43;
	setp.lt.u32 	%p15, %r49, 8;
	shr.u32 	%r84, %r49, 2;
	shfl.sync.down.b32	%r85|%p16, %r264, %r84, 31, -1;
	// begin inline asm
	mov.b64 {%r80,%r81}, %fd14;
	// end inline asm
	shfl.sync.down.b32	%r83|%p17, %r81, %r84, 31, -1;
	shfl.sync.down.b32	%r82|%p18, %r80, %r84, 31, -1;
	// begin inline asm
	mov.b64 %fd123, {%r82,%r83};
	// end inline asm
	setp.gt.f64 	%p19, %fd14, %fd123;
	selp.f64 	%fd15, %fd123, %fd14, %p19;
	selp.b32 	%r264, %r85, %r264, %p19;
	@%p15 bra 	$L__BB1_43;
	shr.u32 	%r90, %r49, 3;
	shfl.sync.down.b32	%r91|%p20, %r264, %r90, 31, -1;
	// begin inline asm
	mov.b64 {%r86,%r87}, %fd15;
	// end inline asm
	shfl.sync.down.b32	%r89|%p21, %r87, %r90, 31, -1;
	shfl.sync.down.b32	%r88|%p22, %r86, %r90, 31, -1;
	// begin inline asm
	mov.b64 %fd125, {%r88,%r89};
	// end inline asm
	setp.gt.f64 	%p23, %fd15, %fd125;
	selp.f64 	%fd16, %fd125, %fd15, %p23;
	selp.b32 	%r264, %r91, %r264, %p23;
	setp.lt.u32 	%p24, %r49, 16;
	@%p24 bra 	$L__BB1_43;
	shr.u32 	%r96, %r49, 4;
	shfl.sync.down.b32	%r97|%p25, %r264, %r96, 31, -1;
	// begin inline asm
	mov.b64 {%r92,%r93}, %fd16;
	// end inline asm
	shfl.sync.down.b32	%r95|%p26, %r93, %r96, 31, -1;
	shfl.sync.down.b32	%r94|%p27, %r92, %r96, 31, -1;
	// begin inline asm
	mov.b64 %fd127, {%r94,%r95};
	// end inline asm
	setp.gt.f64 	%p28, %fd16, %fd127;
	selp.f64 	%fd17, %fd127, %fd16, %p28;
	selp.b32 	%r264, %r97, %r264, %p28;
	setp.lt.u32 	%p29, %r49, 32;
	@%p29 bra 	$L__BB1_43;
	shr.u32 	%r102, %r49, 5;
	shfl.sync.down.b32	%r103|%p30, %r264, %r102, 31, -1;
	// begin inline asm
	mov.b64 {%r98,%r99}, %fd17;
	// end inline asm
	shfl.sync.down.b32	%r101|%p31, %r99, %r102, 31, -1;
	shfl.sync.down.b32	%r100|%p32, %r98, %r102, 31, -1;
	// begin inline asm
	mov.b64 %fd129, {%r100,%r101};
	// end inline asm
	setp.gt.f64 	%p33, %fd17, %fd129;
	selp.f64 	%fd18, %fd129, %fd17, %p33;
	selp.b32 	%r264, %r103, %r264, %p33;
	setp.lt.u32 	%p34, %r49, 64;
	@%p34 bra 	$L__BB1_43;
	shr.u32 	%r108, %r49, 6;
	shfl.sync.down.b32	%r109|%p35, %r264, %r108, 31, -1;
	// begin inline asm
	mov.b64 {%r104,%r105}, %fd18;
	// end inline asm
	shfl.sync.down.b32	%r107|%p36, %r105, %r108, 31, -1;
	shfl.sync.down.b32	%r106|%p37, %r104, %r108, 31, -1;
	// begin inline asm
	mov.b64 %fd131, {%r106,%r107};
	// end inline asm
	setp.gt.f64 	%p38, %fd18, %fd131;
	selp.f64 	%fd19, %fd131, %fd18, %p38;
	selp.b32 	%r264, %r109, %r264, %p38;
	setp.lt.u32 	%p39, %r49, 128;
	@%p39 bra 	$L__BB1_43;
	shr.u32 	%r114, %r49, 7;
	shfl.sync.down.b32	%r115|%p40, %r264, %r114, 31, -1;
	// begin inline asm
	mov.b64 {%r110,%r111}, %fd19;
	// end inline asm
	shfl.sync.down.b32	%r113|%p41, %r111, %r114, 31, -1;
	shfl.sync.down.b32	%r112|%p42, %r110, %r114, 31, -1;
	// begin inline asm
	mov.b64 %fd133, {%r112,%r113};
	// end inline asm
	setp.gt.f64 	%p43, %fd19, %fd133;
	selp.f64 	%fd20, %fd133, %fd19, %p43;
	selp.b32 	%r264, %r115, %r264, %p43;
	setp.lt.u32 	%p44, %r49, 256;
	@%p44 bra 	$L__BB1_43;
	shr.u32 	%r120, %r49, 8;
	shfl.sync.down.b32	%r121|%p45, %r264, %r120, 31, -1;
	// begin inline asm
	mov.b64 {%r116,%r117}, %fd20;
	// end inline asm
	shfl.sync.down.b32	%r119|%p46, %r117, %r120, 31, -1;
	shfl.sync.down.b32	%r118|%p47, %r116, %r120, 31, -1;
	// begin inline asm
	mov.b64 %fd135, {%r118,%r119};
	// end inline asm
	setp.gt.f64 	%p48, %fd20, %fd135;
	selp.f64 	%fd21, %fd135, %fd20, %p48;
	selp.b32 	%r264, %r121, %r264, %p48;
	setp.lt.u32 	%p49, %r49, 512;
	@%p49 bra 	$L__BB1_43;
	shr.u32 	%r126, %r49, 9;
	shfl.sync.down.b32	%r127|%p50, %r264, %r126, 31, -1;
	// begin inline asm
	mov.b64 {%r122,%r123}, %fd21;
	// end inline asm
	shfl.sync.down.b32	%r125|%p51, %r123, %r126, 31, -1;
	shfl.sync.down.b32	%r124|%p52, %r122, %r126, 31, -1;
	// begin inline asm
	mov.b64 %fd137, {%r124,%r125};
	// end inline asm
	setp.gt.f64 	%p53, %fd21, %fd137;
	selp.f64 	%fd22, %fd137, %fd21, %p53;
	selp.b32 	%r264, %r127, %r264, %p53;
	setp.lt.u32 	%p54, %r49, 1024;
	@%p54 bra 	$L__BB1_43;
	shr.u32 	%r132, %r49, 10;
	shfl.sync.down.b32	%r133|%p55, %r264, %r132, 31, -1;
	// begin inline asm
	mov.b64 {%r128,%r129}, %fd22;
	// end inline asm
	shfl.sync.down.b32	%r131|%p56, %r129, %r132, 31, -1;
	shfl.sync.down.b32	%r130|%p57, %r128, %r132, 31, -1;
	// begin inline asm
	mov.b64 %fd139, {%r130,%r131};
	// end inline asm
	setp.gt.f64 	%p58, %fd22, %fd139;
	selp.f64 	%fd23, %fd139, %fd22, %p58;
	selp.b32 	%r264, %r133, %r264, %p58;
	setp.lt.u32 	%p59, %r49, 2048;
	@%p59 bra 	$L__BB1_43;
	shr.u32 	%r138, %r49, 11;
	shfl.sync.down.b32	%r139|%p60, %r264, %r138, 31, -1;
	// begin inline asm
	mov.b64 {%r134,%r135}, %fd23;
	// end inline asm
	shfl.sync.down.b32	%r137|%p61, %r135, %r138, 31, -1;
	shfl.sync.down.b32	%r136|%p62, %r134, %r138, 31, -1;
	// begin inline asm
	mov.b64 %fd141, {%r136,%r137};
	// end inline asm
	setp.gt.f64 	%p63, %fd23, %fd141;
	selp.f64 	%fd24, %fd141, %fd23, %p63;
	selp.b32 	%r264, %r139, %r264, %p63;
	setp.lt.u32 	%p64, %r49, 4096;
	@%p64 bra 	$L__BB1_43;
	shr.u32 	%r144, %r49, 12;
	shfl.sync.down.b32	%r145|%p65, %r264, %r144, 31, -1;
	// begin inline asm
	mov.b64 {%r140,%r141}, %fd24;
	// end inline asm
	shfl.sync.down.b32	%r143|%p66, %r141, %r144, 31, -1;
	shfl.sync.down.b32	%r142|%p67, %r140, %r144, 31, -1;
	// begin inline asm
	mov.b64 %fd143, {%r142,%r143};
	// end inline asm
	setp.gt.f64 	%p68, %fd24, %fd143;
	selp.f64 	%fd25, %fd143, %fd24, %p68;
	selp.b32 	%r264, %r145, %r264, %p68;
	setp.lt.u32 	%p69, %r49, 8192;
	@%p69 bra 	$L__BB1_43;
	shr.u32 	%r150, %r49, 13;
	shfl.sync.down.b32	%r151|%p70, %r264, %r150, 31, -1;
	// begin inline asm
	mov.b64 {%r146,%r147}, %fd25;
	// end inline asm
	shfl.sync.down.b32	%r149|%p71, %r147, %r150, 31, -1;
	shfl.sync.down.b32	%r148|%p72, %r146, %r150, 31, -1;
	// begin inline asm
	mov.b64 %fd145, {%r148,%r149};
	// end inline asm
	setp.gt.f64 	%p73, %fd25, %fd145;
	selp.f64 	%fd26, %fd145, %fd25, %p73;
	selp.b32 	%r264, %r151, %r264, %p73;
	setp.lt.u32 	%p74, %r49, 16384;
	@%p74 bra 	$L__BB1_43;
	shr.u32 	%r156, %r49, 14;
	shfl.sync.down.b32	%r157|%p75, %r264, %r156, 31, -1;
	// begin inline asm
	mov.b64 {%r152,%r153}, %fd26;
	// end inline asm
	shfl.sync.down.b32	%r155|%p76, %r153, %r156, 31, -1;
	shfl.sync.down.b32	%r154|%p77, %r152, %r156, 31, -1;
	// begin inline asm
	mov.b64 %fd147, {%r154,%r155};
	// end inline asm
	setp.gt.f64 	%p78, %fd26, %fd147;
	selp.f64 	%fd27, %fd147, %fd26, %p78;
	selp.b32 	%r264, %r157, %r264, %p78;
	setp.lt.u32 	%p79, %r49, 32768;
	@%p79 bra 	$L__BB1_43;
	shr.u32 	%r162, %r49, 15;
	shfl.sync.down.b32	%r163|%p80, %r264, %r162, 31, -1;
	// begin inline asm
	mov.b64 {%r158,%r159}, %fd27;
	// end inline asm
	shfl.sync.down.b32	%r161|%p81, %r159, %r162, 31, -1;
	shfl.sync.down.b32	%r160|%p82, %r158, %r162, 31, -1;
	// begin inline asm
	mov.b64 %fd149, {%r160,%r161};
	// end inline asm
	setp.gt.f64 	%p83, %fd27, %fd149;
	selp.f64 	%fd28, %fd149, %fd27, %p83;
	selp.b32 	%r264, %r163, %r264, %p83;
	setp.lt.u32 	%p84, %r49, 65536;
	@%p84 bra 	$L__BB1_43;
	shr.u32 	%r168, %r49, 16;
	shfl.sync.down.b32	%r169|%p85, %r264, %r168, 31, -1;
	// begin inline asm
	mov.b64 {%r164,%r165}, %fd28;
	// end inline asm
	shfl.sync.down.b32	%r167|%p86, %r165, %r168, 31, -1;
	shfl.sync.down.b32	%r166|%p87, %r164, %r168, 31, -1;
	// begin inline asm
	mov.b64 %fd151, {%r166,%r167};
	// end inline asm
	setp.gt.f64 	%p88, %fd28, %fd151;
	selp.f64 	%fd29, %fd151, %fd28, %p88;
	selp.b32 	%r264, %r169, %r264, %p88;
	setp.lt.u32 	%p89, %r49, 131072;
	@%p89 bra 	$L__BB1_43;
	shr.u32 	%r174, %r49, 17;
	shfl.sync.down.b32	%r175|%p90, %r264, %r174, 31, -1;
	// begin inline asm
	mov.b64 {%r170,%r171}, %fd29;
	// end inline asm
	shfl.sync.down.b32	%r173|%p91, %r171, %r174, 31, -1;
	shfl.sync.down.b32	%r172|%p92, %r170, %r174, 31, -1;
	// begin inline asm
	mov.b64 %fd153, {%r172,%r173};
	// end inline asm
	setp.gt.f64 	%p93, %fd29, %fd153;
	selp.f64 	%fd30, %fd153, %fd29, %p93;
	selp.b32 	%r264, %r175, %r264, %p93;
	setp.lt.u32 	%p94, %r49, 262144;
	@%p94 bra 	$L__BB1_43;
	shr.u32 	%r180, %r49, 18;
	shfl.sync.down.b32	%r181|%p95, %r264, %r180, 31, -1;
	// begin inline asm
	mov.b64 {%r176,%r177}, %fd30;
	// end inline asm
	shfl.sync.down.b32	%r179|%p96, %r177, %r180, 31, -1;
	shfl.sync.down.b32	%r178|%p97, %r176, %r180, 31, -1;
	// begin inline asm
	mov.b64 %fd155, {%r178,%r179};
	// end inline asm
	setp.gt.f64 	%p98, %fd30, %fd155;
	selp.f64 	%fd31, %fd155, %fd30, %p98;
	selp.b32 	%r264, %r181, %r264, %p98;
	setp.lt.u32 	%p99, %r49, 524288;
	@%p99 bra 	$L__BB1_43;
	shr.u32 	%r186, %r49, 19;
	shfl.sync.down.b32	%r187|%p100, %r264, %r186, 31, -1;
	// begin inline asm
	mov.b64 {%r182,%r183}, %fd31;
	// end inline asm
	shfl.sync.down.b32	%r185|%p101, %r183, %r186, 31, -1;
	shfl.sync.down.b32	%r184|%p102, %r182, %r186, 31, -1;
	// begin inline asm
	mov.b64 %fd157, {%r184,%r185};
	// end inline asm
	setp.gt.f64 	%p103, %fd31, %fd157;
	selp.f64 	%fd32, %fd157, %fd31, %p103;
	selp.b32 	%r264, %r187, %r264, %p103;
	setp.lt.u32 	%p104, %r49, 1048576;
	@%p104 bra 	$L__BB1_43;
	shr.u32 	%r192, %r49, 20;
	shfl.sync.down.b32	%r193|%p105, %r264, %r192, 31, -1;
	// begin inline asm
	mov.b64 {%r188,%r189}, %fd32;
	// end inline asm
	shfl.sync.down.b32	%r191|%p106, %r189, %r192, 31, -1;
	shfl.sync.down.b32	%r190|%p107, %r188, %r192, 31, -1;
	// begin inline asm
	mov.b64 %fd159, {%r190,%r191};
	// end inline asm
	setp.gt.f64 	%p108, %fd32, %fd159;
	selp.f64 	%fd33, %fd159, %fd32, %p108;
	selp.b32 	%r264, %r193, %r264, %p108;
	setp.lt.u32 	%p109, %r49, 2097152;
	@%p109 bra 	$L__BB1_43;
	shr.u32 	%r198, %r49, 21;
	shfl.sync.down.b32	%r199|%p110, %r264, %r198, 31, -1;
	// begin inline asm
	mov.b64 {%r194,%r195}, %fd33;
	// end inline asm
	shfl.sync.down.b32	%r197|%p111, %r195, %r198, 31, -1;
	shfl.sync.down.b32	%r196|%p112, %r194, %r198, 31, -1;
	// begin inline asm
	mov.b64 %fd161, {%r196,%r197};
	// end inline asm
	setp.gt.f64 	%p113, %fd33, %fd161;
	selp.f64 	%fd34, %fd161, %fd33, %p113;
	selp.b32 	%r264, %r199, %r264, %p113;
	setp.lt.u32 	%p114, %r49, 4194304;
	@%p114 bra 	$L__BB1_43;
	shr.u32 	%r204, %r49, 22;
	shfl.sync.down.b32	%r205|%p115, %r264, %r204, 31, -1;
	// begin inline asm
	mov.b64 {%r200,%r201}, %fd34;
	// end inline asm
	shfl.sync.down.b32	%r203|%p116, %r201, %r204, 31, -1;
	shfl.sync.down.b32	%r202|%p117, %r200, %r204, 31, -1;
	// begin inline asm
	mov.b64 %fd163, {%r202,%r203};
	// end inline asm
	setp.gt.f64 	%p118, %fd34, %fd163;
	selp.f64 	%fd35, %fd163, %fd34, %p118;
	selp.b32 	%r264, %r205, %r264, %p118;
	setp.lt.u32 	%p119, %r49, 8388608;
	@%p119 bra 	$L__BB1_43;
	shr.u32 	%r210, %r49, 23;
	shfl.sync.down.b32	%r211|%p120, %r264, %r210, 31, -1;
	// begin inline asm
	mov.b64 {%r206,%r207}, %fd35;
	// end inline asm
	shfl.sync.down.b32	%r209|%p121, %r207, %r210, 31, -1;
	shfl.sync.down.b32	%r208|%p122, %r206, %r210, 31, -1;
	// begin inline asm
	mov.b64 %fd165, {%r208,%r209};
	// end inline asm
	setp.gt.f64 	%p123, %fd35, %fd165;
	selp.f64 	%fd36, %fd165, %fd35, %p123;
	selp.b32 	%r264, %r211, %r264, %p123;
	setp.lt.u32 	%p124, %r49, 16777216;
	@%p124 bra 	$L__BB1_43;
	shr.u32 	%r216, %r49, 24;
	shfl.sync.down.b32	%r217|%p125, %r264, %r216, 31, -1;
	// begin inline asm
	mov.b64 {%r212,%r213}, %fd36;
	// end inline asm
	shfl.sync.down.b32	%r215|%p126, %r213, %r216, 31, -1;
	shfl.sync.down.b32	%r214|%p127, %r212, %r216, 31, -1;
	// begin inline asm
	mov.b64 %fd167, {%r214,%r215};
	// end inline asm
	setp.gt.f64 	%p128, %fd36, %fd167;
	selp.f64 	%fd37, %fd167, %fd36, %p128;
	selp.b32 	%r264, %r217, %r264, %p128;
	setp.lt.u32 	%p129, %r49, 33554432;
	@%p129 bra 	$L__BB1_43;
	shr.u32 	%r222, %r49, 25;
	shfl.sync.down.b32	%r223|%p130, %r264, %r222, 31, -1;
	// begin inline asm
	mov.b64 {%r218,%r219}, %fd37;
	// end inline asm
	shfl.sync.down.b32	%r221|%p131, %r219, %r222, 31, -1;
	shfl.sync.down.b32	%r220|%p132, %r218, %r222, 31, -1;
	// begin inline asm
	mov.b64 %fd169, {%r220,%r221};
	// end inline asm
	setp.gt.f64 	%p133, %fd37, %fd169;
	selp.f64 	%fd38, %fd169, %fd37, %p133;
	selp.b32 	%r264, %r223, %r264, %p133;
	setp.lt.u32 	%p134, %r49, 67108864;
	@%p134 bra 	$L__BB1_43;
	shr.u32 	%r228, %r49, 26;
	shfl.sync.down.b32	%r229|%p135, %r264, %r228, 31, -1;
	// begin inline asm
	mov.b64 {%r224,%r225}, %fd38;
	// end inline asm
	shfl.sync.down.b32	%r227|%p136, %r225, %r228, 31, -1;
	shfl.sync.down.b32	%r226|%p137, %r224, %r228, 31, -1;
	// begin inline asm
	mov.b64 %fd171, {%r226,%r227};
	// end inline asm
	setp.gt.f64 	%p138, %fd38, %fd171;
	selp.f64 	%fd39, %fd171, %fd38, %p138;
	selp.b32 	%r264, %r229, %r264, %p138;
	setp.lt.u32 	%p139, %r49, 134217728;
	@%p139 bra 	$L__BB1_43;
	shr.u32 	%r234, %r49, 27;
	shfl.sync.down.b32	%r235|%p140, %r264, %r234, 31, -1;
	// begin inline asm
	mov.b64 {%r230,%r231}, %fd39;
	// end inline asm
	shfl.sync.down.b32	%r233|%p141, %r231, %r234, 31, -1;
	shfl.sync.down.b32	%r232|%p142, %r230, %r234, 31, -1;
	// begin inline asm
	mov.b64 %fd173, {%r232,%r233};
	// end inline asm
	setp.gt.f64 	%p143, %fd39, %fd173;
	selp.f64 	%fd40, %fd173, %fd39, %p143;
	selp.b32 	%r264, %r235, %r264, %p143;
	setp.lt.u32 	%p144, %r49, 268435456;
	@%p144 bra 	$L__BB1_43;
	shr.u32 	%r240, %r49, 28;
	shfl.sync.down.b32	%r241|%p145, %r264, %r240, 31, -1;
	// begin inline asm
	mov.b64 {%r236,%r237}, %fd40;
	// end inline asm
	shfl.sync.down.b32	%r239|%p146, %r237, %r240, 31, -1;
	shfl.sync.down.b32	%r238|%p147, %r236, %r240, 31, -1;
	// begin inline asm
	mov.b64 %fd175, {%r238,%r239};
	// end inline asm
	setp.gt.f64 	%p148, %fd40, %fd175;
	selp.f64 	%fd41, %fd175, %fd40, %p148;
	selp.b32 	%r264, %r241, %r264, %p148;
	setp.lt.u32 	%p149, %r49, 536870912;
	@%p149 bra 	$L__BB1_43;
	shr.u32 	%r246, %r49, 29;
	shfl.sync.down.b32	%r247|%p150, %r264, %r246, 31, -1;
	// begin inline asm
	mov.b64 {%r242,%r243}, %fd41;
	// end inline asm
	shfl.sync.down.b32	%r245|%p151, %r243, %r246, 31, -1;
	shfl.sync.down.b32	%r244|%p152, %r242, %r246, 31, -1;
	// begin inline asm
	mov.b64 %fd177, {%r244,%r245};
	// end inline asm
	setp.gt.f64 	%p153, %fd41, %fd177;
	selp.f64 	%fd42, %fd177, %fd41, %p153;
	selp.b32 	%r264, %r247, %r264, %p153;
	setp.lt.u32 	%p154, %r49, 1073741824;
	@%p154 bra 	$L__BB1_43;
	shr.u32 	%r252, %r49, 30;
	shfl.sync.down.b32	%r253|%p155, %r264, %r252, 31, -1;
	// begin inline asm
	mov.b64 {%r248,%r249}, %fd42;
	// end inline asm
	shfl.sync.down.b32	%r251|%p156, %r249, %r252, 31, -1;
	shfl.sync.down.b32	%r250|%p157, %r248, %r252, 31, -1;
	// begin inline asm
	mov.b64 %fd179, {%r250,%r251};
	// end inline asm
	setp.gt.f64 	%p158, %fd42, %fd179;
	selp.f64 	%fd43, %fd179, %fd42, %p158;
	selp.b32 	%r264, %r253, %r264, %p158;
	setp.gt.s32 	%p159, %r49, -1;
	@%p159 bra 	$L__BB1_43;
	shfl.sync.down.b32	%r258|%p160, %r264, 1, 31, -1;
	// begin inline asm
	mov.b64 {%r254,%r255}, %fd43;
	// end inline asm
	shfl.sync.down.b32	%r257|%p161, %r255, 1, 31, -1;
	shfl.sync.down.b32	%r256|%p162, %r254, 1, 31, -1;
	// begin inline asm
	mov.b64 %fd181, {%r256,%r257};
	// end inline asm
	setp.gt.f64 	%p163, %fd43, %fd181;
	selp.b32 	%r264, %r258, %r264, %p163;
$L__BB1_43:
	setp.ne.s32 	%p164, %r1, 0;
	@%p164 bra 	$L__BB1_45;
	cvta.to.global.u64 	%rd49, %rd6;
	mul.wide.u32 	%rd50, %r2, 4;
	add.s64 	%rd51, %rd49, %rd50;
	st.global.u32 	[%rd51], %r264;
$L__BB1_45:
	ret;

}


// ===== COMPILED SASS (sm_100) =====

	.target	sm_100

	.elftype	@"ET_EXEC"


//--------------------- .note.nv.tkinfo           --------------------------
	.section	.note.nv.tkinfo,"",@"SHT_NOTE"
	.sectionflags	@"SHF_NOTE_NV_TKINFO"
	.tkinfo
        /*0018*/ 	.word	0x00000002
        /*0030*/ 	.string	""
        /*0030*/ 	.string	"ptxas"
        /*0030*/ 	.string	"Cuda compilation tools, release 13.0, V13.0.88"
        /*0030*/ 	.string	"Build cuda_13.0.r13.0/compiler.36424714_0"
        /*0030*/ 	.string	"-arch sm_100 -m 64 "



//--------------------- .note.nv.cuinfo           --------------------------
	.section	.note.nv.cuinfo,"",@"SHT_NOTE"
	.sectionflags	@"SHF_NOTE_NV_CUINFO"
        /*0018*/ 	.short	0x0002
        /*001a*/ 	.short	0x0064
        /*001c*/ 	.short	0x0082
	.zero		2


//--------------------- .nv.info                  --------------------------
	.section	.nv.info,"",@"SHT_CUDA_INFO"
	.align	4


	//----- nvinfo : EIATTR_REGCOUNT
	.align		4
        /*0000*/ 	.byte	0x04, 0x2f
        /*0002*/ 	.short	(.L_1 - .L_0)
	.align		4
.L_0:
        /*0004*/ 	.word	index@(_Z7nnc_ge5jPdPKdS_Pj)
        /*0008*/ 	.word	0x00000020


	//----- nvinfo : EIATTR_FRAME_SIZE
	.align		4
.L_1:
        /*000c*/ 	.byte	0x04, 0x11
        /*000e*/ 	.short	(.L_3 - .L_2)
	.align		4
.L_2:
        /*0010*/ 	.word	index@(_Z7nnc_ge5jPdPKdS_Pj)
        /*0014*/ 	.word	0x00000000


	//----- nvinfo : EIATTR_REGCOUNT
	.align		4
.L_3:
        /*0018*/ 	.byte	0x04, 0x2f
        /*001a*/ 	.short	(.L_5 - .L_4)
	.align		4
.L_4:
        /*001c*/ 	.word	index@(_Z7nnc_lt5jPdS_S_Pj)
        /*0020*/ 	.word	0x00000020


	//----- nvinfo : EIATTR_FRAME_SIZE
	.align		4
.L_5:
        /*0024*/ 	.byte	0x04, 0x11
        /*0026*/ 	.short	(.L_7 - .L_6)
	.align		4
.L_6:
        /*0028*/ 	.word	index@(_Z7nnc_lt5jPdS_S_Pj)
        /*002c*/ 	.word	0x00000000


	//----- nvinfo : EIATTR_MIN_STACK_SIZE
	.align		4
.L_7:
        /*0030*/ 	.byte	0x04, 0x12
        /*0032*/ 	.short	(.L_9 - .L_8)
	.align		4
.L_8:
        /*0034*/ 	.word	index@(_Z7nnc_lt5jPdS_S_Pj)
        /*0038*/ 	.word	0x00000000


	//----- nvinfo : EIATTR_MIN_STACK_SIZE
	.align		4
.L_9:
        /*003c*/ 	.byte	0x04, 0x12
        /*003e*/ 	.short	(.L_11 - .L_10)
	.align		4
.L_10:
        /*0040*/ 	.word	index@(_Z7nnc_ge5jPdPKdS_Pj)
        /*0044*/ 	.word	0x00000000
.L_11:


//--------------------- .nv.compat                --------------------------
	.section	.nv.compat,"",@"SHT_CUDA_COMPAT_INFO"
	.align	4
        /*0000*/ 	.byte	0x02, 0x09, 0x00, 0x00, 0x02, 0x02, 0x01, 0x00, 0x02, 0x05, 0x05, 0x00, 0x03, 0x07, 0x01, 0x01
        /*0010*/ 	.byte	0x02, 0x03, 0x00, 0x00, 0x02, 0x06, 0x01, 0x00, 0x04, 0x0b, 0x08, 0x00, 0x01, 0x00, 0x00, 0x00
        /*0020*/ 	.byte	0x00, 0x00, 0x00, 0x00


//--------------------- .nv.info._Z7nnc_lt5jPdS_S_Pj --------------------------
	.section	.nv.info._Z7nnc_lt5jPdS_S_Pj,"",@"SHT_CUDA_INFO"
	.sectionflags	@""
	.align	4


	//----- nvinfo : EIATTR_CUDA_API_VERSION
	.align		4
        /*0000*/ 	.byte	0x04, 0x37
        /*0002*/ 	.short	(.L_13 - .L_12)
.L_12:
        /*0004*/ 	.word	0x00000082


	//----- nvinfo : EIATTR_KPARAM_INFO
	.align		4
.L_13:
        /*0008*/ 	.byte	0x04, 0x17
        /*000a*/ 	.short	(.L_15 - .L_14)
.L_14:
        /*000c*/ 	.word	0x00000000
        /*0010*/ 	.short	0x0004
        /*0012*/ 	.short	0x0020
        /*0014*/ 	.byte	0x00, 0xf5, 0x21, 0x00


	//----- nvinfo : EIATTR_KPARAM_INFO
	.align		4
.L_15:
        /*0018*/ 	.byte	0x04, 0x17
        /*001a*/ 	.short	(.L_17 - .L_16)
.L_16:
        /*001c*/ 	.word	0x00000000
        /*0020*/ 	.short	0x0003
        /*0022*/ 	.short	0x0018
        /*0024*/ 	.byte	0x00, 0xf5, 0x21, 0x00


	//----- nvinfo : EIATTR_KPARAM_INFO
	.align		4
.L_17:
        /*0028*/ 	.byte	0x04, 0x17
        /*002a*/ 	.short	(.L_19 - .L_18)
.L_18:
        /*002c*/ 	.word	0x00000000
        /*0030*/ 	.short	0x0002
        /*0032*/ 	.short	0x0010
        /*0034*/ 	.byte	0x00, 0xf5, 0x21, 0x00


	//----- nvinfo : EIATTR_KPARAM_INFO
	.align		4
.L_19:
        /*0038*/ 	.byte	0x04, 0x17
        /*003a*/ 	.short	(.L_21 - .L_20)
.L_20:
        /*003c*/ 	.word	0x00000000
        /*0040*/ 	.short	0x0001
        /*0042*/ 	.short	0x0008
        /*0044*/ 	.byte	0x00, 0xf5, 0x21, 0x00


	//----- nvinfo : EIATTR_KPARAM_INFO
	.align		4
.L_21:
        /*0048*/ 	.byte	0x04, 0x17
        /*004a*/ 	.short	(.L_23 - .L_22)
.L_22:
        /*004c*/ 	.word	0x00000000
        /*0050*/ 	.short	0x0000
        /*0052*/ 	.short	0x0000
        /*0054*/ 	.byte	0x00, 0xf0, 0x11, 0x00


	//----- nvinfo : EIATTR_SPARSE_MMA_MASK
	.align		4
.L_23:
        /*0058*/ 	.byte	0x03, 0x50
        /*005a*/ 	.short	0x0000


	//----- nvinfo : EIATTR_MAXREG_COUNT
	.align		4
        /*005c*/ 	.byte	0x03, 0x1b
        /*005e*/ 	.short	0x00ff


	//----- nvinfo : EIATTR_MERCURY_ISA_VERSION
	.align		4
        /*0060*/ 	.byte	0x03, 0x5f
        /*0062*/ 	.short	0x0101


	//----- nvinfo : EIATTR_COOP_GROUP_MASK_REGIDS
	.align		4
        /*0064*/ 	.byte	0x04, 0x29
        /*0066*/ 	.short	(.L_25 - .L_24)


	//   ....[0]....
.L_24:
        /*0068*/ 	.word	0xffffffff


	//   ....[1]....
        /*006c*/ 	.word	0xffffffff


	//   ....[2]....
        /*0070*/ 	.word	0xffffffff


	//   ....[3]....
        /*0074*/ 	.word	0xffffffff


	//   ....[4]....
        /*0078*/ 	.word	0xffffffff


	//   ....[5]....
        /*007c*/ 	.word	0xffffffff


	//   ....[6]....
        /*0080*/ 	.word	0xffffffff


	//   ....[7]....
        /*0084*/ 	.word	0xffffffff


	//   ....[8]....
        /*0088*/ 	.word	0xffffffff


	//   ....[9]....
        /*008c*/ 	.word	0xffffffff


	//   ....[10]....
        /*0090*/ 	.word	0xffffffff


	//   ....[11]....
        /*0094*/ 	.word	0xffffffff


	//   ....[12]....
        /*0098*/ 	.word	0xffffffff


	//   ....[13]....
        /*009c*/ 	.word	0xffffffff


	//   ....[14]....
        /*00a0*/ 	.word	0xffffffff


	//   ....[15]....
        /*00a4*/ 	.word	0xffffffff


	//   ....[16]....
        /*00a8*/ 	.word	0xffffffff


	//   ....[17]....
        /*00ac*/ 	.word	0xffffffff


	//   ....[18]....
        /*00b0*/ 	.word	0xffffffff


	//   ....[19]....
        /*00b4*/ 	.word	0xffffffff


	//   ....[20]....
        /*00b8*/ 	.word	0xffffffff


	//   ....[21]....
        /*00bc*/ 	.word	0xffffffff


	//   ....[22]....
        /*00c0*/ 	.word	0xffffffff


	//   ....[23]....
        /*00c4*/ 	.word	0xffffffff


	//   ....[24]....
        /*00c8*/ 	.word	0xffffffff


	//   ....[25]....
        /*00cc*/ 	.word	0xffffffff


	//   ....[26]....
        /*00d0*/ 	.word	0xffffffff


	//   ....[27]....
        /*00d4*/ 	.word	0xffffffff


	//   ....[28]....
        /*00d8*/ 	.word	0xffffffff


	//   ....[29]....
        /*00dc*/ 	.word	0xffffffff


	//   ....[30]....
        /*00e0*/ 	.word	0xffffffff


	//   ....[31]....
        /*00e4*/ 	.word	0xffffffff


	//   ....[32]....
        /*00e8*/ 	.word	0xffffffff


	//   ....[33]....
        /*00ec*/ 	.word	0xffffffff


	//   ....[34]....
        /*00f0*/ 	.word	0xffffffff


	//   ....[35]....
        /*00f4*/ 	.word	0xffffffff


	//   ....[36]....
        /*00f8*/ 	.word	0xffffffff


	//   ....[37]....
        /*00fc*/ 	.word	0xffffffff


	//   ....[38]....
        /*0100*/ 	.word	0xffffffff


	//   ....[39]....
        /*0104*/ 	.word	0xffffffff


	//   ....[40]....
        /*0108*/ 	.word	0xffffffff


	//   ....[41]....
        /*010c*/ 	.word	0xffffffff


	//   ....[42]....
        /*0110*/ 	.word	0xffffffff


	//   ....[43]....
        /*0114*/ 	.word	0xffffffff


	//   ....[44]....
        /*0118*/ 	.word	0xffffffff


	//   ....[45]....
        /*011c*/ 	.word	0xffffffff


	//   ....[46]....
        /*0120*/ 	.word	0xffffffff


	//   ....[47]....
        /*0124*/ 	.word	0xffffffff


	//   ....[48]....
        /*0128*/ 	.word	0xffffffff


	//   ....[49]....
        /*012c*/ 	.word	0xffffffff


	//   ....[50]....
        /*0130*/ 	.word	0xffffffff


	//   ....[51]....
        /*0134*/ 	.word	0xffffffff


	//   ....[52]....
        /*0138*/ 	.word	0xffffffff


	//   ....[53]....
        /*013c*/ 	.word	0xffffffff


	//   ....[54]....
        /*0140*/ 	.word	0xffffffff


	//   ....[55]....
        /*0144*/ 	.word	0xffffffff


	//   ....[56]....
        /*0148*/ 	.word	0xffffffff


	//   ....[57]....
        /*014c*/ 	.word	0xffffffff


	//   ....[58]....
        /*0150*/ 	.word	0xffffffff


	//   ....[59]....
        /*0154*/ 	.word	0xffffffff


	//   ....[60]....
        /*0158*/ 	.word	0xffffffff


	//   ....[61]....
        /*015c*/ 	.word	0xffffffff


	//   ....[62]....
        /*0160*/ 	.word	0xffffffff


	//   ....[63]....
        /*0164*/ 	.word	0xffffffff


	//   ....[64]....
        /*0168*/ 	.word	0xffffffff


	//   ....[65]....
        /*016c*/ 	.word	0xffffffff


	//   ....[66]....
        /*0170*/ 	.word	0xffffffff


	//   ....[67]....
        /*0174*/ 	.word	0xffffffff


	//   ....[68]....
        /*0178*/ 	.word	0xffffffff


	//   ....[69]....
        /*017c*/ 	.word	0xffffffff


	//   ....[70]....
        /*0180*/ 	.word	0xffffffff


	//   ....[71]....
        /*0184*/ 	.word	0xffffffff


	//   ....[72]....
        /*0188*/ 	.word	0xffffffff


	//   ....[73]....
        /*018c*/ 	.word	0xffffffff


	//   ....[74]....
        /*0190*/ 	.word	0xffffffff


	//   ....[75]....
        /*0194*/ 	.word	0xffffffff


	//   ....[76]....
        /*0198*/ 	.word	0xffffffff


	//   ....[77]....
        /*019c*/ 	.word	0xffffffff


	//   ....[78]....
        /*01a0*/ 	.word	0xffffffff


	//   ....[79]....
        /*01a4*/ 	.word	0xffffffff


	//   ....[80]....
        /*01a8*/ 	.word	0xffffffff


	//   ....[81]....
        /*01ac*/ 	.word	0xffffffff


	//   ....[82]....
        /*01b0*/ 	.word	0xffffffff


	//   ....[83]....
        /*01b4*/ 	.word	0xffffffff


	//   ....[84]....
        /*01b8*/ 	.word	0xffffffff


	//   ....[85]....
        /*01bc*/ 	.word	0xffffffff


	//   ....[86]....
        /*01c0*/ 	.word	0xffffffff


	//   ....[87]....
        /*01c4*/ 	.word	0xffffffff


	//   ....[88]....
        /*01c8*/ 	.word	0xffffffff


	//   ....[89]....
        /*01cc*/ 	.word	0xffffffff


	//   ....[90]....
        /*01d0*/ 	.word	0xffffffff


	//   ....[91]....
        /*01d4*/ 	.word	0xffffffff


	//   ....[92]....
        /*01d8*/ 	.word	0xffffffff


	//----- nvinfo : EIATTR_COOP_GROUP_INSTR_OFFSETS
	.align		4
.L_25:
        /*01dc*/ 	.byte	0x04, 0x28
        /*01de*/ 	.short	(.L_27 - .L_26)


	//   ....[0]....
.L_26:
        /*01e0*/ 	.word	0x00000c30


	//   ....[1]....
        /*01e4*/ 	.word	0x00000c40


	//   ....[2]....
        /*01e8*/ 	.word	0x00000c50


	//   ....[3]....
        /*01ec*/ 	.word	0x00000cd0


	//   ....[4]....
        /*01f0*/ 	.word	0x00000ce0


	//   ....[5]....
        /*01f4*/ 	.word	0x00000cf0


	//   ....[6]....
        /*01f8*/ 	.word	0x00000d70


	//   ....[7]....
        /*01fc*/ 	.word	0x00000d80


	//   ....[8]....
        /*0200*/ 	.word	0x00000d90


	//   ....[9]....
        /*0204*/ 	.word	0x00000e10


	//   ....[10]....
        /*0208*/ 	.word	0x00000e20


	//   ....[11]....
        /*020c*/ 	.word	0x00000e30


	//   ....[12]....
        /*0210*/ 	.word	0x00000eb0


	//   ....[13]....
        /*0214*/ 	.word	0x00000ec0


	//   ....[14]....
        /*0218*/ 	.word	0x00000ed0


	//   ....[15]....
        /*021c*/ 	.word	0x00000f50


	//   ....[16]....
        /*0220*/ 	.word	0x00000f60


	//   ....[17]....
        /*0224*/ 	.word	0x00000f70


	//   ....[18]....
        /*0228*/ 	.word	0x00000ff0


	//   ....[19]....
        /*022c*/ 	.word	0x00001000


	//   ....[20]....
        /*0230*/ 	.word	0x00001010


	//   ....[21]....
        /*0234*/ 	.word	0x00001090


	//   ....[22]....
        /*0238*/ 	.word	0x000010a0


	//   ....[23]....
        /*023c*/ 	.word	0x000010b0


	//   ....[24]....
        /*0240*/ 	.word	0x00001130


	//   ....[25]....
        /*0244*/ 	.word	0x00001140


	//   ....[26]....
        /*0248*/ 	.word	0x00001150


	//   ....[27]....
        /*024c*/ 	.word	0x000011d0


	//   ....[28]....
        /*0250*/ 	.word	0x000011e0


	//   ....[29]....
        /*0254*/ 	.word	0x000011f0


	//   ....[30]....
        /*0258*/ 	.word	0x00001270


	//   ....[31]....
        /*025c*/ 	.word	0x00001280


	//   ....[32]....
        /*0260*/ 	.word	0x00001290


	//   ....[33]....
        /*0264*/ 	.word	0x00001310


	//   ....[34]....
        /*0268*/ 	.word	0x00001320


	//   ....[35]....
        /*026c*/ 	.word	0x00001330


	//   ....[36]....
        /*0270*/ 	.word	0x000013b0


	//   ....[37]....
        /*0274*/ 	.word	0x000013c0


	//   ....[38]....
        /*0278*/ 	.word	0x000013d0


	//   ....[39]....
        /*027c*/ 	.word	0x00001450


	//   ....[40]....
        /*0280*/ 	.word	0x00001460


	//   ....[41]....
        /*0284*/ 	.word	0x00001470


	//   ....[42]....
        /*0288*/ 	.word	0x000014f0


	//   ....[43]....
        /*028c*/ 	.word	0x00001500


	//   ....[44]....
        /*0290*/ 	.word	0x00001510


	//   ....[45]....
        /*0294*/ 	.word	0x00001590


	//   ....[46]....
        /*0298*/ 	.word	0x000015a0


	//   ....[47]....
        /*029c*/ 	.word	0x000015b0


	//   ....[48]....
        /*02a0*/ 	.word	0x00001630


	//   ....[49]....
        /*02a4*/ 	.word	0x00001640


	//   ....[50]....
        /*02a8*/ 	.word	0x00001650


	//   ....[51]....
        /*02ac*/ 	.word	0x000016d0


	//   ....[52]....
        /*02b0*/ 	.word	0x000016e0


	//   ....[53]....
        /*02b4*/ 	.word	0x000016f0


	//   ....[54]....
        /*02b8*/ 	.word	0x00001770


	//   ....[55]....
        /*02bc*/ 	.word	0x00001780


	//   ....[56]....
        /*02c0*/ 	.word	0x00001790


	//   ....[57]....
        /*02c4*/ 	.word	0x00001810


	//   ....[58]....
        /*02c8*/ 	.word	0x00001820


	//   ....[59]....
        /*02cc*/ 	.word	0x00001830


	//   ....[60]....
        /*02d0*/ 	.word	0x000018b0


	//   ....[61]....
        /*02d4*/ 	.word	0x000018c0


	//   ....[62]....
        /*02d8*/ 	.word	0x000018d0


	//   ....[63]....
        /*02dc*/ 	.word	0x00001950


	//   ....[64]....
        /*02e0*/ 	.word	0x00001960


	//   ....[65]....
        /*02e4*/ 	.word	0x00001970


	//   ....[66]....
        /*02e8*/ 	.word	0x000019f0


	//   ....[67]....
        /*02ec*/ 	.word	0x00001a00


	//   ....[68]....
        /*02f0*/ 	.word	0x00001a10


	//   ....[69]....
        /*02f4*/ 	.word	0x00001a90


	//   ....[70]....
        /*02f8*/ 	.word	0x00001aa0


	//   ....[71]....
        /*02fc*/ 	.word	0x00001ab0


	//   ....[72]....
        /*0300*/ 	.word	0x00001b30


	//   ....[73]....
        /*0304*/ 	.word	0x00001b40


	//   ....[74]....
        /*0308*/ 	.word	0x00001b50


	//   ....[75]....
        /*030c*/ 	.word	0x00001bd0


	//   ....[76]....
        /*0310*/ 	.word	0x00001be0


	//   ....[77]....
        /*0314*/ 	.word	0x00001bf0


	//   ....[78]....
        /*0318*/ 	.word	0x00001c70


	//   ....[79]....
        /*031c*/ 	.word	0x00001c80


	//   ....[80]....
        /*0320*/ 	.word	0x00001c90


	//   ....[81]....
        /*0324*/ 	.word	0x00001d10


	//   ....[82]....
        /*0328*/ 	.word	0x00001d20


	//   ....[83]....
        /*032c*/ 	.word	0x00001d30


	//   ....[84]....
        /*0330*/ 	.word	0x00001db0


	//   ....[85]....
        /*0334*/ 	.word	0x00001dc0


	//   ....[86]....
        /*0338*/ 	.word	0x00001dd0


	//   ....[87]....
        /*033c*/ 	.word	0x00001e50


	//   ....[88]....
        /*0340*/ 	.word	0x00001e60


	//   ....[89]....
        /*0344*/ 	.word	0x00001e70


	//   ....[90]....
        /*0348*/ 	.word	0x00001ed0


	//   ....[91]....
        /*034c*/ 	.word	0x00001ee0


	//   ....[92]....
        /*0350*/ 	.word	0x00001ef0


	//----- nvinfo : EIATTR_VRC_CTA_INIT_COUNT
	.align		4
.L_27:
        /*0354*/ 	.byte	0x02, 0x4a
	.zero		1
	.zero		1


	//----- nvinfo : EIATTR_EXIT_INSTR_OFFSETS
	.align		4
        /*0358*/ 	.byte	0x04, 0x1c
        /*035a*/ 	.short	(.L_29 - .L_28)


	//   ....[0]....
.L_28:
        /*035c*/ 	.word	0x00001f30


	//   ....[1]....
        /*0360*/ 	.word	0x00001f70


	//----- nvinfo : EIATTR_CBANK_PARAM_SIZE
	.align		4
.L_29:
        /*0364*/ 	.byte	0x03, 0x19
        /*0366*/ 	.short	0x0028


	//----- nvinfo : EIATTR_PARAM_CBANK
	.align		4
        /*0368*/ 	.byte	0x04, 0x0a
        /*036a*/ 	.short	(.L_31 - .L_30)
	.align		4
.L_30:
        /*036c*/ 	.word	index@(.nv.constant0._Z7nnc_lt5jPdS_S_Pj)
        /*0370*/ 	.short	0x0380
        /*0372*/ 	.short	0x0028


	//----- nvinfo : EIATTR_SW_WAR
	.align		4
.L_31:
        /*0374*/ 	.byte	0x04, 0x36
        /*0376*/ 	.short	(.L_33 - .L_32)
.L_32:
        /*0378*/ 	.word	0x00000008
.L_33:


//--------------------- .nv.info._Z7nnc_ge5jPdPKdS_Pj --------------------------
	.section	.nv.info._Z7nnc_ge5jPdPKdS_Pj,"",@"SHT_CUDA_INFO"
	.sectionflags	@""
	.align	4


	//----- nvinfo : EIATTR_CUDA_API_VERSION
	.align		4
        /*0000*/ 	.byte	0x04, 0x37
        /*0002*/ 	.short	(.L_35 - .L_34)
.L_34:
        /*0004*/ 	.word	0x00000082


	//----- nvinfo : EIATTR_KPARAM_INFO
	.align		4
.L_35:
        /*0008*/ 	.byte	0x04, 0x17
        /*000a*/ 	.short	(.L_37 - .L_36)
.L_36:
        /*000c*/ 	.word	0x00000000
        /*0010*/ 	.short	0x0004
        /*0012*/ 	.short	0x0020
        /*0014*/ 	.byte	0x00, 0xf5, 0x21, 0x00


	//----- nvinfo : EIATTR_KPARAM_INFO
	.align		4
.L_37:
        /*0018*/ 	.byte	0x04, 0x17
        /*001a*/ 	.short	(.L_39 - .L_38)
.L_38:
        /*001c*/ 	.word	0x00000000
        /*0020*/ 	.short	0x0003
        /*0022*/ 	.short	0x0018
        /*0024*/ 	.byte	0x00, 0xf5, 0x21, 0x00


	//----- nvinfo : EIATTR_KPARAM_INFO
	.align		4
.L_39:
        /*0028*/ 	.byte	0x04, 0x17
        /*002a*/ 	.short	(.L_41 - .L_40)
.L_40:
        /*002c*/ 	.word	0x00000000
        /*0030*/ 	.short	0x0002
        /*0032*/ 	.short	0x0010
        /*0034*/ 	.byte	0x00, 0xf5, 0x21, 0x00


	//----- nvinfo : EIATTR_KPARAM_INFO
	.align		4
.L_41:
        /*0038*/ 	.byte	0x04, 0x17
        /*003a*/ 	.short	(.L_43 - .L_42)
.L_42:
        /*003c*/ 	.word	0x00000000
        /*0040*/ 	.short	0x0001
        /*0042*/ 	.short	0x0008
        /*0044*/ 	.byte	0x00, 0xf5, 0x21, 0x00


	//----- nvinfo : EIATTR_KPARAM_INFO
	.align		4
.L_43:
        /*0048*/ 	.byte	0x04, 0x17
        /*004a*/ 	.short	(.L_45 - .L_44)
.L_44:
        /*004c*/ 	.word	0x00000000
        /*0050*/ 	.short	0x0000
        /*0052*/ 	.short	0x0000
        /*0054*/ 	.byte	0x00, 0xf0, 0x11, 0x00


	//----- nvinfo : EIATTR_SPARSE_MMA_MASK
	.align		4
.L_45:
        /*0058*/ 	.byte	0x03, 0x50
        /*005a*/ 	.short	0x0000


	//----- nvinfo : EIATTR_MAXREG_COUNT
	.align		4
        /*005c*/ 	.byte	0x03, 0x1b
        /*005e*/ 	.short	0x00ff


	//----- nvinfo : EIATTR_NUM_BARRIERS
	.align		4
        /*0060*/ 	.byte	0x02, 0x4c
        /*0062*/ 	.byte	0x01
	.zero		1


	//----- nvinfo : EIATTR_MERCURY_ISA_VERSION
	.align		4
        /*0064*/ 	.byte	0x03, 0x5f
        /*0066*/ 	.short	0x0101


	//----- nvinfo : EIATTR_COOP_GROUP_MASK_REGIDS
	.align		4
        /*0068*/ 	.byte	0x04, 0x29
        /*006a*/ 	.short	(.L_47 - .L_46)


	//   ....[0]....
.L_46:
        /*006c*/ 	.word	0xffffffff


	//   ....[1]....
        /*0070*/ 	.word	0xffffffff


	//   ....[2]....
        /*0074*/ 	.word	0xffffffff


	//   ....[3]....
        /*0078*/ 	.word	0xffffffff


	//   ....[4]....
        /*007c*/ 	.word	0xffffffff


	//   ....[5]....
        /*0080*/ 	.word	0xffffffff


	//   ....[6]....
        /*0084*/ 	.word	0xffffffff


	//   ....[7]....
        /*0088*/ 	.word	0xffffffff


	//   ....[8]....
        /*008c*/ 	.word	0xffffffff


	//   ....[9]....
        /*0090*/ 	.word	0xffffffff


	//   ....[10]....
        /*0094*/ 	.word	0xffffffff


	//   ....[11]....
        /*0098*/ 	.word	0xffffffff


	//   ....[12]....
        /*009c*/ 	.word	0xffffffff


	//   ....[13]....
        /*00a0*/ 	.word	0xffffffff


	//   ....[14]....
        /*00a4*/ 	.word	0xffffffff


	//   ....[15]....
        /*00a8*/ 	.word	0xffffffff


	//   ....[16]....
        /*00ac*/ 	.word	0xffffffff


	//   ....[17]....
        /*00b0*/ 	.word	0xffffffff


	//   ....[18]....
        /*00b4*/ 	.word	0xffffffff


	//   ....[19]....
        /*00b8*/ 	.word	0xffffffff


	//   ....[20]....
        /*00bc*/ 	.word	0xffffffff


	//   ....[21]....
        /*00c0*/ 	.word	0xffffffff


	//   ....[22]....
        /*00c4*/ 	.word	0xffffffff


	//   ....[23]....
        /*00c8*/ 	.word	0xffffffff


	//   ....[24]....
        /*00cc*/ 	.word	0xffffffff


	//   ....[25]....
        /*00d0*/ 	.word	0xffffffff


	//   ....[26]....
        /*00d4*/ 	.word	0xffffffff


	//   ....[27]....
        /*00d8*/ 	.word	0xffffffff


	//   ....[28]....
        /*00dc*/ 	.word	0xffffffff


	//   ....[29]....
        /*00e0*/ 	.word	0xffffffff


	//   ....[30]....
        /*00e4*/ 	.word	0xffffffff


	//   ....[31]....
        /*00e8*/ 	.word	0xffffffff


	//   ....[32]....
        /*00ec*/ 	.word	0xffffffff


	//   ....[33]....
        /*00f0*/ 	.word	0xffffffff


	//   ....[34]....
        /*00f4*/ 	.word	0xffffffff


	//   ....[35]....
        /*00f8*/ 	.word	0xffffffff


	//   ....[36]....
        /*00fc*/ 	.word	0xffffffff


	//   ....[37]....
        /*0100*/ 	.word	0xffffffff


	//   ....[38]....
        /*0104*/ 	.word	0xffffffff


	//   ....[39]....
        /*0108*/ 	.word	0xffffffff


	//   ....[40]....
        /*010c*/ 	.word	0xffffffff


	//   ....[41]....
        /*0110*/ 	.word	0xffffffff


	//   ....[42]....
        /*0114*/ 	.word	0xffffffff


	//   ....[43]....
        /*0118*/ 	.word	0xffffffff


	//   ....[44]....
        /*011c*/ 	.word	0xffffffff


	//   ....[45]....
        /*0120*/ 	.word	0xffffffff


	//   ....[46]....
        /*0124*/ 	.word	0xffffffff


	//   ....[47]....
        /*0128*/ 	.word	0xffffffff


	//   ....[48]....
        /*012c*/ 	.word	0xffffffff


	//   ....[49]....
        /*0130*/ 	.word	0xffffffff


	//   ....[50]....
        /*0134*/ 	.word	0xffffffff


	//   ....[51]....
        /*0138*/ 	.word	0xffffffff


	//   ....[52]....
        /*013c*/ 	.word	0xffffffff


	//   ....[53]....
        /*0140*/ 	.word	0xffffffff


	//   ....[54]....
        /*0144*/ 	.word	0xffffffff


	//   ....[55]....
        /*0148*/ 	.word	0xffffffff


	//   ....[56]....
        /*014c*/ 	.word	0xffffffff


	//   ....[57]....
        /*0150*/ 	.word	0xffffffff


	//   ....[58]....
        /*0154*/ 	.word	0xffffffff


	//   ....[59]....
        /*0158*/ 	.word	0xffffffff


	//   ....[60]....
        /*015c*/ 	.word	0xffffffff


	//   ....[61]....
        /*0160*/ 	.word	0xffffffff


	//   ....[62]....
        /*0164*/ 	.word	0xffffffff


	//   ....[63]....
        /*0168*/ 	.word	0xffffffff


	//   ....[64]....
        /*016c*/ 	.word	0xffffffff


	//   ....[65]....
        /*0170*/ 	.word	0xffffffff


	//   ....[66]....
        /*0174*/ 	.word	0xffffffff


	//   ....[67]....
        /*0178*/ 	.word	0xffffffff


	//   ....[68]....
        /*017c*/ 	.word	0xffffffff


	//   ....[69]....
        /*0180*/ 	.word	0xffffffff


	//   ....[70]....
        /*0184*/ 	.word	0xffffffff


	//   ....[71]....
        /*0188*/ 	.word	0xffffffff


	//   ....[72]....
        /*018c*/ 	.word	0xffffffff


	//   ....[73]....
        /*0190*/ 	.word	0xffffffff


	//   ....[74]....
        /*0194*/ 	.word	0xffffffff


	//   ....[75]....
        /*0198*/ 	.word	0xffffffff


	//   ....[76]....
        /*019c*/ 	.word	0xffffffff


	//   ....[77]....
        /*01a0*/ 	.word	0xffffffff


	//   ....[78]....
        /*01a4*/ 	.word	0xffffffff


	//   ....[79]....
        /*01a8*/ 	.word	0xffffffff


	//   ....[80]....
        /*01ac*/ 	.word	0xffffffff


	//   ....[81]....
        /*01b0*/ 	.word	0xffffffff


	//   ....[82]....
        /*01b4*/ 	.word	0xffffffff


	//   ....[83]....
        /*01b8*/ 	.word	0xffffffff


	//   ....[84]....
        /*01bc*/ 	.word	0xffffffff


	//   ....[85]....
        /*01c0*/ 	.word	0xffffffff


	//   ....[86]....
        /*01c4*/ 	.word	0xffffffff


	//   ....[87]....
        /*01c8*/ 	.word	0xffffffff


	//   ....[88]....
        /*01cc*/ 	.word	0xffffffff


	//   ....[89]....
        /*01d0*/ 	.word	0xffffffff


	//   ....[90]....
        /*01d4*/ 	.word	0xffffffff


	//   ....[91]....
        /*01d8*/ 	.word	0xffffffff


	//   ....[92]....
        /*01dc*/ 	.word	0xffffffff


	//   ....[93]....
        /*01e0*/ 	.word	0x05000002


	//   ....[94]....
        /*01e4*/ 	.word	0x05000002


	//   ....[95]....
        /*01e8*/ 	.word	0x05000002


	//   ....[96]....
        /*01ec*/ 	.word	0x05000002


	//   ....[97]....
        /*01f0*/ 	.word	0x05000002


	//   ....[98]....
        /*01f4*/ 	.word	0x05000002


	//   ....[99]....
        /*01f8*/ 	.word	0x05000002


	//   ....[100]....
        /*01fc*/ 	.word	0x05000002


	//   ....[101]....
        /*0200*/ 	.word	0x05000002


	//   ....[102]....
        /*0204*/ 	.word	0x05000002


	//   ....[103]....
        /*0208*/ 	.word	0x05000002


	//   ....[104]....
        /*020c*/ 	.word	0x05000002


	//   ....[105]....
        /*0210*/ 	.word	0x05000002


	//   ....[106]....
        /*0214*/ 	.word	0x05000002


	//   ....[107]....
        /*0218*/ 	.word	0x05000002


	//   ....[108]....
        /*021c*/ 	.word	0x05000002


	//   ....[109]....
        /*0220*/ 	.word	0x05000002


	//   ....[110]....
        /*0224*/ 	.word	0x05000002


	//   ....[111]....
        /*0228*/ 	.word	0x05000002


	//   ....[112]....
        /*022c*/ 	.word	0x05000002


	//   ....[113]....
        /*0230*/ 	.word	0x05000002


	//   ....[114]....
        /*0234*/ 	.word	0x05000002


	//   ....[115]....
        /*0238*/ 	.word	0x05000002


	//   ....[116]....
        /*023c*/ 	.word	0x05000002


	//   ....[117]....
        /*0240*/ 	.word	0x05000002


	//   ....[118]....
        /*0244*/ 	.word	0x05000002


	//   ....[119]....
        /*0248*/ 	.word	0x05000002


	//   ....[120]....
        /*024c*/ 	.word	0x05000002


	//   ....[121]....
        /*0250*/ 	.word	0x05000002


	//   ....[122]....
        /*0254*/ 	.word	0x05000002


	//   ....[123]....
        /*0258*/ 	.word	0x05000002


	//   ....[124]....
        /*025c*/ 	.word	0x05000002


	//   ....[125]....
        /*0260*/ 	.word	0x05000002


	//   ....[126]....
        /*0264*/ 	.word	0x05000002


	//   ....[127]....
        /*0268*/ 	.word	0x05000002


	//   ....[128]....
        /*026c*/ 	.word	0x05000002


	//   ....[129]....
        /*0270*/ 	.word	0x05000002


	//   ....[130]....
        /*0274*/ 	.word	0x05000002


	//   ....[131]....
        /*0278*/ 	.word	0x05000002


	//   ....[132]....
        /*027c*/ 	.word	0x05000002


	//   ....[133]....
        /*0280*/ 	.word	0x05000002


	//   ....[134]....
        /*0284*/ 	.word	0x05000002


	//   ....[135]....
        /*0288*/ 	.word	0x05000002


	//   ....[136]....
        /*028c*/ 	.word	0x05000002


	//   ....[137]....
        /*0290*/ 	.word	0x05000002


	//   ....[138]....
        /*0294*/ 	.word	0x05000002


	//   ....[139]....
        /*0298*/ 	.word	0x05000002


	//   ....[140]....
        /*029c*/ 	.word	0x05000002


	//   ....[141]....
        /*02a0*/ 	.word	0x05000002


	//   ....[142]....
        /*02a4*/ 	.word	0x05000002


	//   ....[143]....
        /*02a8*/ 	.word	0x05000002


	//   ....[144]....
        /*02ac*/ 	.word	0x05000002


	//   ....[145]....
        /*02b0*/ 	.word	0x05000002


	//   ....[146]....
        /*02b4*/ 	.word	0x05000002


	//   ....[147]....
        /*02b8*/ 	.word	0x05000002


	//   ....[148]....
        /*02bc*/ 	.word	0x05000002


	//   ....[149]....
        /*02c0*/ 	.word	0x05000002


	//   ....[150]....
        /*02c4*/ 	.word	0x05000002


	//   ....[151]....
        /*02c8*/ 	.word	0x05000002


	//   ....[152]....
        /*02cc*/ 	.word	0x05000002


	//   ....[153]....
        /*02d0*/ 	.word	0x05000002


	//   ....[154]....
        /*02d4*/ 	.word	0x05000002


	//   ....[155]....
        /*02d8*/ 	.word	0x05000002


	//   ....[156]....
        /*02dc*/ 	.word	0x05000002


	//   ....[157]....
        /*02e0*/ 	.word	0x05000002


	//   ....[158]....
        /*02e4*/ 	.word	0x05000002


	//   ....[159]....
        /*02e8*/ 	.word	0x05000002


	//   ....[160]....
        /*02ec*/ 	.word	0x05000002


	//   ....[161]....
        /*02f0*/ 	.word	0x05000002


	//   ....[162]....
        /*02f4*/ 	.word	0x05000002


	//   ....[163]....
        /*02f8*/ 	.word	0x05000002


	//   ....[164]....
        /*02fc*/ 	.word	0x05000002


	//   ....[165]....
        /*0300*/ 	.word	0x05000002


	//   ....[166]....
        /*0304*/ 	.word	0x05000002


	//   ....[167]....
        /*0308*/ 	.word	0x05000002


	//   ....[168]....
        /*030c*/ 	.word	0x05000002


	//   ....[169]....
        /*0310*/ 	.word	0x05000002


	//   ....[170]....
        /*0314*/ 	.word	0x05000002


	//----- nvinfo : EIATTR_COOP_GROUP_INSTR_OFFSETS
	.align		4
.L_47:
        /*0318*/ 	.byte	0x04, 0x28
        /*031a*/ 	.short	(.L_49 - .L_48)


	//   ....[0]....
.L_48:
        /*031c*/ 	.word	0x00000be0


	//   ....[1]....
        /*0320*/ 	.word	0x00000c20


	//   ....[2]....
        /*0324*/ 	.word	0x00000c30


	//   ....[3]....
        /*0328*/ 	.word	0x00000ca0


	//   ....[4]....
        /*032c*/ 	.word	0x00000cb0


	//   ....[5]....
        /*0330*/ 	.word	0x00000cc0


	//   ....[6]....
        /*0334*/ 	.word	0x00000d10


	//   ....[7]....
        /*0338*/ 	.word	0x00000d30


	//   ....[8]....
        /*033c*/ 	.word	0x00000d40


	//   ....[9]....
        /*0340*/ 	.word	0x00000d90


	//   ....[10]....
        /*0344*/ 	.word	0x00000da0


	//   ....[11]....
        /*0348*/ 	.word	0x00000db0


	//   ....[12]....
        /*034c*/ 	.word	0x00000e00


	//   ....[13]....
        /*0350*/ 	.word	0x00000e20


	//   ....[14]....
        /*0354*/ 	.word	0x00000e30


	//   ....[15]....
        /*0358*/ 	.word	0x00000fa0


	//   ....[16]....
        /*035c*/ 	.word	0x00000fb0


	//   ....[17]....
        /*0360*/ 	.word	0x00000fc0


	//   ....[18]....
        /*0364*/ 	.word	0x00001080


	//   ....[19]....
        /*0368*/ 	.word	0x00001090


	//   ....[20]....
        /*036c*/ 	.word	0x000010a0


	//   ....[21]....
        /*0370*/ 	.word	0x00001160


	//   ....[22]....
        /*0374*/ 	.word	0x00001170


	//   ....[23]....
        /*0378*/ 	.word	0x00001180


	//   ....[24]....
        /*037c*/ 	.word	0x00001240


	//   ....[25]....
        /*0380*/ 	.word	0x00001250


	//   ....[26]....
        /*0384*/ 	.word	0x00001260


	//   ....[27]....
        /*0388*/ 	.word	0x00001320


	//   ....[28]....
        /*038c*/ 	.word	0x00001330


	//   ....[29]....
        /*0390*/ 	.word	0x00001340


	//   ....[30]....
        /*0394*/ 	.word	0x00001400


	//   ....[31]....
        /*0398*/ 	.word	0x00001410


	//   ....[32]....
        /*039c*/ 	.word	0x00001420


	//   ....[33]....
        /*03a0*/ 	.word	0x000014e0


	//   ....[34]....
        /*03a4*/ 	.word	0x000014f0


	//   ....[35]....
        /*03a8*/ 	.word	0x00001500


	//   ....[36]....
        /*03ac*/ 	.word	0x000015c0


	//   ....[37]....
        /*03b0*/ 	.word	0x000015d0


	//   ....[38]....
        /*03b4*/ 	.word	0x000015e0


	//   ....[39]....
        /*03b8*/ 	.word	0x000016a0


	//   ....[40]....
        /*03bc*/ 	.word	0x000016b0


	//   ....[41]....
        /*03c0*/ 	.word	0x000016c0


	//   ....[42]....
        /*03c4*/ 	.word	0x00001780


	//   ....[43]....
        /*03c8*/ 	.word	0x00001790


	//   ....[44]....
        /*03cc*/ 	.word	0x000017a0


	//   ....[45]....
        /*03d0*/ 	.word	0x00001860


	//   ....[46]....
        /*03d4*/ 	.word	0x00001870


	//   ....[47]....
        /*03d8*/ 	.word	0x00001880


	//   ....[48]....
        /*03dc*/ 	.word	0x00001940


	//   ....[49]....
        /*03e0*/ 	.word	0x00001950


	//   ....[50]....
        /*03e4*/ 	.word	0x00001960


	//   ....[51]....
        /*03e8*/ 	.word	0x00001a20


	//   ....[52]....
        /*03ec*/ 	.word	0x00001a30


	//   ....[53]....
        /*03f0*/ 	.word	0x00001a40


	//   ....[54]....
        /*03f4*/ 	.word	0x00001b00


	//   ....[55]....
        /*03f8*/ 	.word	0x00001b10


	//   ....[56]....
        /*03fc*/ 	.word	0x00001b20


	//   ....[57]....
        /*0400*/ 	.word	0x00001be0


	//   ....[58]....
        /*0404*/ 	.word	0x00001bf0


	//   ....[59]....
        /*0408*/ 	.word	0x00001c00


	//   ....[60]....
        /*040c*/ 	.word	0x00001cc0


	//   ....[61]....
        /*0410*/ 	.word	0x00001cd0


	//   ....[62]....
        /*0414*/ 	.word	0x00001ce0


	//   ....[63]....
        /*0418*/ 	.word	0x00001da0


	//   ....[64]....
        /*041c*/ 	.word	0x00001db0


	//   ....[65]....
        /*0420*/ 	.word	0x00001dc0


	//   ....[66]....
        /*0424*/ 	.word	0x00001e80


	//   ....[67]....
        /*0428*/ 	.word	0x00001e90


	//   ....[68]....
        /*042c*/ 	.word	0x00001ea0


	//   ....[69]....
        /*0430*/ 	.word	0x00001f60


	//   ....[70]....
        /*0434*/ 	.word	0x00001f70


	//   ....[71]....
        /*0438*/ 	.word	0x00001f80


	//   ....[72]....
        /*043c*/ 	.word	0x00002040


	//   ....[73]....
        /*0440*/ 	.word	0x00002050


	//   ....[74]....
        /*0444*/ 	.word	0x00002060


	//   ....[75]....
        /*0448*/ 	.word	0x00002120


	//   ....[76]....
        /*044c*/ 	.word	0x00002130


	//   ....[77]....
        /*0450*/ 	.word	0x00002140


	//   ....[78]....
        /*0454*/ 	.word	0x00002200


	//   ....[79]....
        /*0458*/ 	.word	0x00002210


	//   ....[80]....
        /*045c*/ 	.word	0x00002220


	//   ....[81]....
        /*0460*/ 	.word	0x000022e0


	//   ....[82]....
        /*0464*/ 	.word	0x000022f0


	//   ....[83]....
        /*0468*/ 	.word	0x00002300


	//   ....[84]....
        /*046c*/ 	.word	0x000023c0


	//   ....[85]....
        /*0470*/ 	.word	0x000023d0


	//   ....[86]....
        /*0474*/ 	.word	0x000023e0


	//   ....[87]....
        /*0478*/ 	.word	0x000024a0


	//   ....[88]....
        /*047c*/ 	.word	0x000024b0


	//   ....[89]....
        /*0480*/ 	.word	0x000024c0


	//   ....[90]....
        /*0484*/ 	.word	0x00002570


	//   ....[91]....
        /*0488*/ 	.word	0x00002580


	//   ....[92]....
        /*048c*/ 	.word	0x00002590


	//   ....[93]....
        /*0490*/ 	.word	0x00002690


	//   ....[94]....
        /*0494*/ 	.word	0x000026e0


	//   ....[95]....
        /*0498*/ 	.word	0x00002730


	//   ....[96]....
        /*049c*/ 	.word	0x000027b0


	//   ....[97]....
        /*04a0*/ 	.word	0x00002830


	//   ....[98]....
        /*04a4*/ 	.word	0x00002880


	//   ....[99]....
        /*04a8*/ 	.word	0x00002900


	//   ....[100]....
        /*04ac*/ 	.word	0x00002980


	//   ....[101]....
        /*04b0*/ 	.word	0x000029d0


	//   ....[102]....
        /*04b4*/ 	.word	0x00002a50


	//   ....[103]....
        /*04b8*/ 	.word	0x00002ad0


	//   ....[104]....
        /*04bc*/ 	.word	0x00002b20


	//   ....[105]....
        /*04c0*/ 	.word	0x00002ba0


	//   ....[106]....
        /*04c4*/ 	.word	0x00002c20


	//   ....[107]....
        /*04c8*/ 	.word	0x00002c70


	//   ....[108]....
        /*04cc*/ 	.word	0x00002cf0


	//   ....[109]....
        /*04d0*/ 	.word	0x00002d70


	//   ....[110]....
        /*04d4*/ 	.word	0x00002dc0


	//   ....[111]....
        /*04d8*/ 	.word	0x00002e40


	//   ....[112]....
        /*04dc*/ 	.word	0x00002ec0


	//   ....[113]....
        /*04e0*/ 	.word	0x00002f10


	//   ....[114]....
        /*04e4*/ 	.word	0x00002f90


	//   ....[115]....
        /*04e8*/ 	.word	0x00003010


	//   ....[116]....
        /*04ec*/ 	.word	0x00003060


	//   ....[117]....
        /*04f0*/ 	.word	0x000030e0


	//   ....[118]....
        /*04f4*/ 	.word	0x00003160


	//   ....[119]....
        /*04f8*/ 	.word	0x000031b0


	//   ....[120]....
        /*04fc*/ 	.word	0x00003230


	//   ....[121]....
        /*0500*/ 	.word	0x000032b0


	//   ....[122]....
        /*0504*/ 	.word	0x00003300


	//   ....[123]....
        /*0508*/ 	.word	0x00003380


	//   ....[124]....
        /*050c*/ 	.word	0x00003400


	//   ....[125]....
        /*0510*/ 	.word	0x00003450


	//   ....[126]....
        /*0514*/ 	.word	0x000034d0


	//   ....[127]....
        /*0518*/ 	.word	0x00003550


	//   ....[128]....
        /*051c*/ 	.word	0x000035a0


	//   ....[129]....
        /*0520*/ 	.word	0x00003620


	//   ....[130]....
        /*0524*/ 	.word	0x000036a0


	//   ....[131]....
        /*0528*/ 	.word	0x000036f0


	//   ....[132]....
        /*052c*/ 	.word	0x00003770


	//   ....[133]....
        /*0530*/ 	.word	0x000037f0


	//   ....[134]....
        /*0534*/ 	.word	0x00003840


	//   ....[135]....
        /*0538*/ 	.word	0x000038c0


	//   ....[136]....
        /*053c*/ 	.word	0x00003940


	//   ....[137]....
        /*0540*/ 	.word	0x00003990


	//   ....[138]....
        /*0544*/ 	.word	0x00003a10


	//   ....[139]....
        /*0548*/ 	.word	0x00003a90


	//   ....[140]....
        /*054c*/ 	.word	0x00003ae0


	//   ....[141]....
        /*0550*/ 	.word	0x00003b60


	//   ....[142]....
        /*0554*/ 	.word	0x00003be0


	//   ....[143]....
        /*0558*/ 	.word	0x00003c30


	//   ....[144]....
        /*055c*/ 	.word	0x00003cb0


	//   ....[145]....
        /*0560*/ 	.word	0x00003d30


	//   ....[146]....
        /*0564*/ 	.word	0x00003d80


	//   ....[147]....
        /*0568*/ 	.word	0x00003e00


	//   ....[148]....
        /*056c*/ 	.word	0x00003e80


	//   ....[149]....
        /*0570*/ 	.word	0x00003ed0


	//   ....[150]....
        /*0574*/ 	.word	0x00003f50


	//   ....[151]....
        /*0578*/ 	.word	0x00003fd0


	//   ....[152]....
        /*057c*/ 	.word	0x00004020


	//   ....[153]....
        /*0580*/ 	.word	0x000040a0


	//   ....[154]....
        /*0584*/ 	.word	0x00004120


	//   ....[155]....
        /*0588*/ 	.word	0x00004170


	//   ....[156]....
        /*058c*/ 	.word	0x000041f0


	//   ....[157]....
        /*0590*/ 	.word	0x00004270


	//   ....[158]....
        /*0594*/ 	.word	0x000042c0


	//   ....[159]....
        /*0598*/ 	.word	0x00004340


	//   ....[160]....
        /*059c*/ 	.word	0x000043c0


	//   ....[161]....
        /*05a0*/ 	.word	0x00004410


	//   ....[162]....
        /*05a4*/ 	.word	0x00004490


	//   ....[163]....
        /*05a8*/ 	.word	0x00004510


	//   ....[164]....
        /*05ac*/ 	.word	0x00004560


	//   ....[165]....
        /*05b0*/ 	.word	0x000045e0


	//   ....[166]....
        /*05b4*/ 	.word	0x00004660


	//   ....[167]....
        /*05b8*/ 	.word	0x000046b0


	//   ....[168]....
        /*05bc*/ 	.word	0x00004740


	//   ....[169]....
        /*05c0*/ 	.word	0x000047d0


	//   ....[170]....
        /*05c4*/ 	.word	0x00004820


	//----- nvinfo : EIATTR_VRC_CTA_INIT_COUNT
	.align		4
.L_49:
        /*05c8*/ 	.byte	0x02, 0x4a
	.zero		1
	.zero		1


	//----- nvinfo : EIATTR_EXIT_INSTR_OFFSETS
	.align		4
        /*05cc*/ 	.byte	0x04, 0x1c
        /*05ce*/ 	.short	(.L_51 - .L_50)


	//   ....[0]....
.L_50:
        /*05d0*/ 	.word	0x00002600


	//   ....[1]....
        /*05d4*/ 	.word	0x00002640


	//----- nvinfo : EIATTR_CRS_STACK_SIZE
	.align		4
.L_51:
        /*05d8*/ 	.byte	0x04, 0x1e
        /*05da*/ 	.short	(.L_53 - .L_52)
.L_52:
        /*05dc*/ 	.word	0x00000000


	//----- nvinfo : EIATTR_CBANK_PARAM_SIZE
	.align		4
.L_53:
        /*05e0*/ 	.byte	0x03, 0x19
        /*05e2*/ 	.short	0x0028


	//----- nvinfo : EIATTR_PARAM_CBANK
	.align		4
        /*05e4*/ 	.byte	0x04, 0x0a
        /*05e6*/ 	.short	(.L_55 - .L_54)
	.align		4
.L_54:
        /*05e8*/ 	.word	index@(.nv.constant0._Z7nnc_ge5jPdPKdS_Pj)
        /*05ec*/ 	.short	0x0380
        /*05ee*/ 	.short	0x0028


	//----- nvinfo : EIATTR_SW_WAR
	.align		4
.L_55:
        /*05f0*/ 	.byte	0x04, 0x36
        /*05f2*/ 	.short	(.L_57 - .L_56)
.L_56:
        /*05f4*/ 	.word	0x00000008
.L_57:


//--------------------- .nv.callgraph             --------------------------
	.section	.nv.callgraph,"",@"SHT_CUDA_CALLGRAPH"
	.align	4
	.sectionentsize	8
	.align		4
        /*0000*/ 	.word	0x00000000
	.align		4
        /*0004*/ 	.word	0xffffffff
	.align		4
        /*0008*/ 	.word	0x00000000
	.align		4
        /*000c*/ 	.word	0xfffffffe
	.align		4
        /*0010*/ 	.word	0x00000000
	.align		4
        /*0014*/ 	.word	0xfffffffd
	.align		4
        /*0018*/ 	.word	0x00000000
	.align		4
        /*001c*/ 	.word	0xfffffffc


//--------------------- .text._Z7nnc_lt5jPdS_S_Pj --------------------------
	.section	.text._Z7nnc_lt5jPdS_S_Pj,"ax",@progbits
	.align	128
        .global         _Z7nnc_lt5jPdS_S_Pj
        .type           _Z7nnc_lt5jPdS_S_Pj,@function
        .size           _Z7nnc_lt5jPdS_S_Pj,(.L_x_168 - _Z7nnc_lt5jPdS_S_Pj)
        .other          _Z7nnc_lt5jPdS_S_Pj,@"STO_CUDA_ENTRY STV_DEFAULT"
_Z7nnc_lt5jPdS_S_Pj:
.text._Z7nnc_lt5jPdS_S_Pj:
[----:B------:R-:W-:Y:S01]  /*0000*/  LDC R1, c[0x0][0x37c] ;  /* 0x0000df00ff017b82 */ /* 0x000fe20000000800 */
[----:B------:R-:W0:Y:S01]  /*0010*/  LDCU UR4, c[0x0][0x380] ;  /* 0x00007000ff0477ac */ /* 0x000e220008000800 */
[----:B------:R-:W1:Y:S06]  /*0020*/  S2R R11, SR_TID.X ;  /* 0x00000000000b7919 */ /* 0x000e6c0000002100 */
[----:B------:R-:W2:Y:S01]  /*0030*/  LDC R7, c[0x0][0x360] ;  /* 0x0000d800ff077b82 */ /* 0x000ea20000000800 */
[----:B------:R-:W3:Y:S01]  /*0040*/  LDCU.64 UR6, c[0x0][0x358] ;  /* 0x00006b00ff0677ac */ /* 0x000ee20008000a00 */
[----:B0-----:R-:W-:-:S06]  /*0050*/  IMAD.U32 R0, RZ, RZ, UR4 ;  /* 0x00000004ff007e24 */ /* 0x001fcc000f8e00ff */
[----:B------:R-:W0:Y:S01]  /*0060*/  S2UR UR4, SR_CTAID.X ;  /* 0x00000000000479c3 */ /* 0x000e220000002500 */
[----:B------:R-:W4:Y:S08]  /*0070*/  I2F.U32.RP R4, R0 ;  /* 0x0000000000047306 */ /* 0x000f300000209000 */
[----:B----4-:R-:W4:Y:S02]  /*0080*/  MUFU.RCP R4, R4 ;  /* 0x0000000400047308 */ /* 0x010f240000001000 */
[----:B----4-:R-:W-:-:S06]  /*0090*/  VIADD R2, R4, 0xffffffe ;  /* 0x0ffffffe04027836 */ /* 0x010fcc0000000000 */
[----:B------:R4:W3:Y:S02]  /*00a0*/  F2I.FTZ.U32.TRUNC.NTZ R3, R2 ;  /* 0x0000000200037305 */ /* 0x0008e4000021f000 */
[----:B----4-:R-:W-:Y:S02]  /*00b0*/  IMAD.MOV.U32 R2, RZ, RZ, RZ ;  /* 0x000000ffff027224 */ /* 0x010fe400078e00ff */
[----:B---3--:R-:W-:-:S04]  /*00c0*/  IMAD R5, R3, R0, RZ ;  /* 0x0000000003057224 */ /* 0x008fc800078e02ff */
[----:B------:R-:W-:-:S04]  /*00d0*/  IMAD.MOV R5, RZ, RZ, -R5 ;  /* 0x000000ffff057224 */ /* 0x000fc800078e0a05 */
[----:B------:R-:W-:Y:S01]  /*00e0*/  IMAD.HI.U32 R3, R3, R5, R2 ;  /* 0x0000000503037227 */ /* 0x000fe200078e0002 */
[----:B------:R-:W-:-:S05]  /*00f0*/  LOP3.LUT R2, RZ, R0, RZ, 0x33, !PT ;  /* 0x00000000ff027212 */ /* 0x000fca00078e33ff */
[----:B-1----:R-:W-:-:S04]  /*0100*/  IMAD.HI.U32 R5, R3, R11, RZ ;  /* 0x0000000b03057227 */ /* 0x002fc800078e00ff */
[----:B--2---:R-:W-:-:S04]  /*0110*/  IMAD.HI.U32 R9, R3, R7, RZ ;  /* 0x0000000703097227 */ /* 0x004fc800078e00ff */
[----:B------:R-:W-:Y:S02]  /*0120*/  IMAD.MOV R3, RZ, RZ, -R5 ;  /* 0x000000ffff037224 */ /* 0x000fe400078e0a05 */
[----:B------:R-:W-:Y:S02]  /*0130*/  IMAD.MOV R4, RZ, RZ, -R9 ;  /* 0x000000ffff047224 */ /* 0x000fe400078e0a09 */
[C---:B------:R-:W-:Y:S02]  /*0140*/  IMAD R3, R0.reuse, R3, R11 ;  /* 0x0000000300037224 */ /* 0x040fe400078e020b */
[----:B------:R-:W-:-:S03]  /*0150*/  IMAD R7, R0, R4, R7 ;  /* 0x0000000400077224 */ /* 0x000fc600078e0207 */
[-C--:B------:R-:W-:Y:S02]  /*0160*/  ISETP.GE.U32.AND P2, PT, R3, R0.reuse, PT ;  /* 0x000000000300720c */ /* 0x080fe40003f46070 */
[----:B------:R-:W-:-:S11]  /*0170*/  ISETP.GE.U32.AND P3, PT, R7, R0, PT ;  /* 0x000000000700720c */ /* 0x000fd60003f66070 */
[--C-:B------:R-:W-:Y:S02]  /*0180*/  @P2 IMAD.IADD R3, R3, 0x1, -R0.reuse ;  /* 0x0000000103032824 */ /* 0x100fe400078e0a00 */
[----:B------:R-:W-:Y:S02]  /*0190*/  @P3 IMAD.IADD R7, R7, 0x1, -R0 ;  /* 0x0000000107073824 */ /* 0x000fe400078e0a00 */
[----:B------:R-:W-:Y:S01]  /*01a0*/  @P2 VIADD R5, R5, 0x1 ;  /* 0x0000000105052836 */ /* 0x000fe20000000000 */
[-C--:B------:R-:W-:Y:S01]  /*01b0*/  ISETP.GE.U32.AND P0, PT, R3, R0.reuse, PT ;  /* 0x000000000300720c */ /* 0x080fe20003f06070 */
[----:B------:R-:W-:Y:S01]  /*01c0*/  @P3 VIADD R9, R9, 0x1 ;  /* 0x0000000109093836 */ /* 0x000fe20000000000 */
[----:B------:R-:W-:Y:S02]  /*01d0*/  ISETP.GE.U32.AND P1, PT, R7, R0, PT ;  /* 0x000000000700720c */ /* 0x000fe40003f26070 */
[----:B------:R-:W1:Y:S01]  /*01e0*/  LDC.64 R6, c[0x0][0x388] ;  /* 0x0000e200ff067b82 */ /* 0x000e620000000a00 */
[----:B------:R-:W-:-:S08]  /*01f0*/  ISETP.NE.U32.AND P2, PT, R0, RZ, PT ;  /* 0x000000ff0000720c */ /* 0x000fd00003f45070 */
[----:B------:R-:W-:Y:S02]  /*0200*/  @P0 VIADD R5, R5, 0x1 ;  /* 0x0000000105050836 */ /* 0x000fe40000000000 */
[----:B------:R-:W-:-:S03]  /*0210*/  @P1 VIADD R9, R9, 0x1 ;  /* 0x0000000109091836 */ /* 0x000fc60000000000 */
[C---:B------:R-:W-:Y:S02]  /*0220*/  SEL R5, R2.reuse, R5, !P2 ;  /* 0x0000000502057207 */ /* 0x040fe40005000000 */
[----:B------:R-:W-:-:S05]  /*0230*/  SEL R2, R2, R9, !P2 ;  /* 0x0000000902027207 */ /* 0x000fca0005000000 */
[----:B0-----:R-:W-:-:S04]  /*0240*/  IMAD R2, R2, UR4, R5 ;  /* 0x0000000402027c24 */ /* 0x001fc8000f8e0205 */
[----:B-1----:R-:W-:-:S06]  /*0250*/  IMAD.WIDE.U32 R6, R2, 0x8, R6 ;  /* 0x0000000802067825 */ /* 0x002fcc00078e0006 */
[----:B------:R-:W5:Y:S01]  /*0260*/  LDG.E.64 R6, desc[UR6][R6.64] ;  /* 0x0000000606067981 */ /* 0x000f62000c1e1b00 */
[C---:B------:R-:W-:Y:S01]  /*0270*/  ISETP.GE.U32.AND P0, PT, R0.reuse, 0x8, PT ;  /* 0x000000080000780c */ /* 0x040fe20003f06070 */
[----:B------:R-:W-:Y:S01]  /*0280*/  IMAD.MOV R5, RZ, RZ, -R5 ;  /* 0x000000ffff057224 */ /* 0x000fe200078e0a05 */
[C---:B------:R-:W-:Y:S01]  /*0290*/  VIMNMX.U32 R3, PT, PT, R0.reuse, 0x1, !PT ;  /* 0x0000000100037848 */ /* 0x040fe20007fe0000 */
[----:B------:R-:W-:Y:S01]  /*02a0*/  IMAD.MOV.U32 R24, RZ, RZ, RZ ;  /* 0x000000ffff187224 */ /* 0x000fe200078e00ff */
[----:B------:R-:W-:Y:S01]  /*02b0*/  CS2R R18, SRZ ;  /* 0x0000000000127805 */ /* 0x000fe2000001ff00 */
[----:B------:R-:W-:Y:S01]  /*02c0*/  IMAD R5, R0, R5, R11 ;  /* 0x0000000500057224 */ /* 0x000fe200078e020b */
[----:B------:R-:W-:-:S04]  /*02d0*/  LOP3.LUT R4, R3, 0x7, RZ, 0xc0, !PT ;  /* 0x0000000703047812 */ /* 0x000fc800078ec0ff */
[----:B------:R-:W-:-:S03]  /*02e0*/  ISETP.NE.AND P1, PT, R4, RZ, PT ;  /* 0x000000ff0400720c */ /* 0x000fc60003f25270 */
[----:B------:R-:W-:Y:S10]  /*02f0*/  @!P0 BRA `(.L_x_0) ;  /* 0x0000000400248947 */ /* 0x000ff40003800000 */
[----:B------:R-:W0:Y:S01]  /*0300*/  LDCU.64 UR4, c[0x0][0x390] ;  /* 0x00007200ff0477ac */ /* 0x000e220008000a00 */
[----:B------:R-:W-:Y:S02]  /*0310*/  LOP3.LUT R24, R3, 0xfffffff8, RZ, 0xc0, !PT ;  /* 0xfffffff803187812 */ /* 0x000fe400078ec0ff */
[----:B------:R-:W-:-:S03]  /*0320*/  CS2R R18, SRZ ;  /* 0x0000000000127805 */ /* 0x000fc6000001ff00 */
[----:B------:R-:W-:Y:S01]  /*0330*/  IMAD.MOV R25, RZ, RZ, -R24 ;  /* 0x000000ffff197224 */ /* 0x000fe200078e0a18 */
[----:B0-----:R-:W-:-:S04]  /*0340*/  UIADD3 UR4, UP0, UPT, UR4, 0x20, URZ ;  /* 0x0000002004047890 */ /* 0x001fc8000ff1e0ff */
[----:B------:R-:W-:Y:S02]  /*0350*/  UIADD3.X UR5, UPT, UPT, URZ, UR5, URZ, UP0, !UPT ;  /* 0x00000005ff057290 */ /* 0x000fe400087fe4ff */
[----:B------:R-:W-:Y:S01]  /*0360*/  IMAD.U32 R8, RZ, RZ, UR4 ;  /* 0x00000004ff087e24 */ /* 0x000fe2000f8e00ff */
[----:B------:R-:W-:-:S03]  /*0370*/  UMOV UR4, URZ ;  /* 0x000000ff00047c82 */ /* 0x000fc60008000000 */
[----:B------:R-:W-:-:S07]  /*0380*/  IMAD.U32 R9, RZ, RZ, UR5 ;  /* 0x00000005ff097e24 */ /* 0x000fce000f8e00ff */
.L_x_1:
[----:B------:R-:W0:Y:S01]  /*0390*/  LDC R0, c[0x0][0x380] ;  /* 0x0000e000ff007b82 */ /* 0x000e220000000800 */
[----:B------:R-:W2:Y:S07]  /*03a0*/  LDG.E.64 R10, desc[UR6][R8.64+-0x20] ;  /* 0xffffe006080a7981 */ /* 0x000eae000c1e1b00 */
[----:B------:R-:W1:Y:S01]  /*03b0*/  LDC.64 R22, c[0x0][0x398] ;  /* 0x0000e600ff167b82 */ /* 0x000e620000000a00 */
[----:B0-----:R-:W-:-:S04]  /*03c0*/  IMAD R15, R0, UR4, R5 ;  /* 0x00000004000f7c24 */ /* 0x001fc8000f8e0205 */
[----:B-1----:R-:W-:-:S05]  /*03d0*/  IMAD.WIDE.U32 R12, R15, 0x8, R22 ;  /* 0x000000080f0c7825 */ /* 0x002fca00078e0016 */
[----:B------:R-:W3:Y:S01]  /*03e0*/  LDG.E.64 R16, desc[UR6][R12.64] ;  /* 0x000000060c107981 */ /* 0x000ee2000c1e1b00 */
[----:B------:R-:W-:-:S04]  /*03f0*/  IMAD.IADD R15, R15, 0x1, R0 ;  /* 0x000000010f0f7824 */ /* 0x000fc800078e0200 */
[C---:B------:R-:W-:Y:S01]  /*0400*/  IMAD.WIDE.U32 R28, R15.reuse, 0x8, R22 ;  /* 0x000000080f1c7825 */ /* 0x040fe200078e0016 */
[----:B------:R-:W4:Y:S03]  /*0410*/  LDG.E.64 R12, desc[UR6][R8.64+-0x18] ;  /* 0xffffe806080c7981 */ /* 0x000f26000c1e1b00 */
[----:B------:R-:W-:Y:S02]  /*0420*/  IMAD.IADD R21, R15, 0x1, R0 ;  /* 0x000000010f157824 */ /* 0x000fe400078e0200 */
[----:B------:R-:W4:Y:S02]  /*0430*/  LDG.E.64 R14, desc[UR6][R28.64] ;  /* 0x000000061c0e7981 */ /* 0x000f24000c1e1b00 */
[----:B------:R-:W-:Y:S01]  /*0440*/  IMAD.WIDE.U32 R26, R21, 0x8, R22 ;  /* 0x00000008151a7825 */ /* 0x000fe200078e0016 */
[----:B--2--5:R-:W-:-:S08]  /*0450*/  DADD R10, R6, -R10 ;  /* 0x00000000060a7229 */ /* 0x024fd0000000080a */
[----:B---3--:R-:W-:-:S08]  /*0460*/  DMUL R16, R16, R10 ;  /* 0x0000000a10107228 */ /* 0x008fd00000000000 */
[----:B------:R-:W-:Y:S01]  /*0470*/  DFMA R16, R10, R16, R18 ;  /* 0x000000100a10722b */ /* 0x000fe20000000012 */
[----:B------:R-:W2:Y:S04]  /*0480*/  LDG.E.64 R10, desc[UR6][R8.64+-0x10] ;  /* 0xfffff006080a7981 */ /* 0x000ea8000c1e1b00 */
[----:B------:R0:W3:Y:S01]  /*0490*/  LDG.E.64 R18, desc[UR6][R26.64] ;  /* 0x000000061a127981 */ /* 0x0000e2000c1e1b00 */
[----:B----4-:R-:W-:-:S08]  /*04a0*/  DADD R12, R6, -R12 ;  /* 0x00000000060c7229 */ /* 0x010fd0000000080c */
[----:B------:R-:W-:Y:S01]  /*04b0*/  DMUL R14, R14, R12 ;  /* 0x0000000c0e0e7228 */ /* 0x000fe20000000000 */
[----:B------:R-:W-:-:S07]  /*04c0*/  IMAD.IADD R21, R21, 0x1, R0 ;  /* 0x0000000115157824 */ /* 0x000fce00078e0200 */
[----:B------:R-:W-:Y:S01]  /*04d0*/  DFMA R14, R12, R14, R16 ;  /* 0x0000000e0c0e722b */ /* 0x000fe20000000010 */
[----:B------:R-:W4:Y:S01]  /*04e0*/  LDG.E.64 R12, desc[UR6][R8.64+-0x8] ;  /* 0xfffff806080c7981 */ /* 0x000f22000c1e1b00 */
[----:B------:R-:W-:-:S04]  /*04f0*/  IMAD.WIDE.U32 R28, R21, 0x8, R22 ;  /* 0x00000008151c7825 */ /* 0x000fc800078e0016 */
[----:B------:R-:W-:Y:S01]  /*0500*/  IMAD.IADD R21, R21, 0x1, R0 ;  /* 0x0000000115157824 */ /* 0x000fe200078e0200 */
[----:B------:R-:W4:Y:S03]  /*0510*/  LDG.E.64 R16, desc[UR6][R28.64] ;  /* 0x000000061c107981 */ /* 0x000f26000c1e1b00 */
[----:B0-----:R-:W-:Y:S01]  /*0520*/  IMAD.WIDE.U32 R26, R21, 0x8, R22 ;  /* 0x00000008151a7825 */ /* 0x001fe200078e0016 */
[----:B--2---:R-:W-:-:S08]  /*0530*/  DADD R10, R6, -R10 ;  /* 0x00000000060a7229 */ /* 0x004fd0000000080a */
[----:B---3--:R-:W-:-:S08]  /*0540*/  DMUL R18, R18, R10 ;  /* 0x0000000a12127228 */ /* 0x008fd00000000000 */
[----:B------:R-:W-:Y:S01]  /*0550*/  DFMA R18, R10, R18, R14 ;  /* 0x000000120a12722b */ /* 0x000fe2000000000e */
[----:B------:R-:W2:Y:S04]  /*0560*/  LDG.E.64 R14, desc[UR6][R8.64] ;  /* 0x00000006080e7981 */ /* 0x000ea8000c1e1b00 */
[----:B------:R-:W3:Y:S01]  /*0570*/  LDG.E.64 R10, desc[UR6][R26.64] ;  /* 0x000000061a0a7981 */ /* 0x000ee2000c1e1b00 */
[----:B----4-:R-:W-:-:S08]  /*0580*/  DADD R12, R6, -R12 ;  /* 0x00000000060c7229 */ /* 0x010fd0000000080c */
[----:B------:R-:W-:Y:S01]  /*0590*/  DMUL R16, R16, R12 ;  /* 0x0000000c10107228 */ /* 0x000fe20000000000 */
[----:B------:R-:W-:-:S07]  /*05a0*/  IMAD.IADD R21, R21, 0x1, R0 ;  /* 0x0000000115157824 */ /* 0x000fce00078e0200 */
[----:B------:R-:W-:Y:S01]  /*05b0*/  DFMA R16, R12, R16, R18 ;  /* 0x000000100c10722b */ /* 0x000fe20000000012 */
[----:B------:R-:W-:-:S04]  /*05c0*/  IMAD.WIDE.U32 R28, R21, 0x8, R22 ;  /* 0x00000008151c7825 */ /* 0x000fc800078e0016 */
[----:B------:R-:W-:-:S04]  /*05d0*/  IMAD.IADD R19, R21, 0x1, R0 ;  /* 0x0000000115137824 */ /* 0x000fc800078e0200 */
[C---:B------:R-:W-:Y:S02]  /*05e0*/  IMAD.IADD R21, R19.reuse, 0x1, R0 ;  /* 0x0000000113157824 */ /* 0x040fe400078e0200 */
[----:B------:R-:W-:-:S04]  /*05f0*/  IMAD.WIDE.U32 R18, R19, 0x8, R22 ;  /* 0x0000000813127825 */ /* 0x000fc800078e0016 */
[----:B------:R-:W-:Y:S02]  /*0600*/  IMAD.WIDE.U32 R22, R21, 0x8, R22 ;  /* 0x0000000815167825 */ /* 0x000fe400078e0016 */
[----:B------:R-:W4:Y:S04]  /*0610*/  LDG.E.64 R18, desc[UR6][R18.64] ;  /* 0x0000000612127981 */ /* 0x000f28000c1e1b00 */
[----:B------:R-:W4:Y:S04]  /*0620*/  LDG.E.64 R20, desc[UR6][R8.64+0x18] ;  /* 0x0000180608147981 */ /* 0x000f28000c1e1b00 */
[----:B------:R-:W4:Y:S01]  /*0630*/  LDG.E.64 R22, desc[UR6][R22.64] ;  /* 0x0000000616167981 */ /* 0x000f22000c1e1b00 */
[----:B--2---:R-:W-:-:S08]  /*0640*/  DADD R14, R6, -R14 ;  /* 0x00000000060e7229 */ /* 0x004fd0000000080e */
[----:B---3--:R-:W-:Y:S01]  /*0650*/  DMUL R12, R10, R14 ;  /* 0x0000000e0a0c7228 */ /* 0x008fe20000000000 */
[----:B------:R-:W2:Y:S07]  /*0660*/  LDG.E.64 R10, desc[UR6][R8.64+0x8] ;  /* 0x00000806080a7981 */ /* 0x000eae000c1e1b00 */
[----:B------:R-:W-:Y:S01]  /*0670*/  DFMA R14, R14, R12, R16 ;  /* 0x0000000c0e0e722b */ /* 0x000fe20000000010 */
[----:B------:R-:W3:Y:S04]  /*0680*/  LDG.E.64 R16, desc[UR6][R28.64] ;  /* 0x000000061c107981 */ /* 0x000ee8000c1e1b00 */
[----:B------:R0:W3:Y:S01]  /*0690*/  LDG.E.64 R12, desc[UR6][R8.64+0x10] ;  /* 0x00001006080c7981 */ /* 0x0000e2000c1e1b00 */
[----:B------:R-:W-:-:S05]  /*06a0*/  VIADD R25, R25, 0x8 ;  /* 0x0000000819197836 */ /* 0x000fca0000000000 */
[----:B------:R-:W-:Y:S01]  /*06b0*/  ISETP.NE.AND P0, PT, R25, RZ, PT ;  /* 0x000000ff1900720c */ /* 0x000fe20003f05270 */
[----:B----4-:R-:W-:Y:S01]  /*06c0*/  DADD R20, R6, -R20 ;  /* 0x0000000006147229 */ /* 0x010fe20000000814 */
[----:B0-----:R-:W-:Y:S01]  /*06d0*/  IADD3 R8, P2, PT, R8, 0x40, RZ ;  /* 0x0000004008087810 */ /* 0x001fe20007f5e0ff */
[----:B------:R-:W-:-:S04]  /*06e0*/  UIADD3 UR4, UPT, UPT, UR4, 0x8, URZ ;  /* 0x0000000804047890 */ /* 0x000fc8000fffe0ff */
[----:B------:R-:W-:Y:S01]  /*06f0*/  IMAD.X R9, RZ, RZ, R9, P2 ;  /* 0x000000ffff097224 */ /* 0x000fe200010e0609 */
[----:B--2---:R-:W-:-:S08]  /*0700*/  DADD R10, R6, -R10 ;  /* 0x00000000060a7229 */ /* 0x004fd0000000080a */
[----:B---3--:R-:W-:Y:S02]  /*0710*/  DMUL R16, R16, R10 ;  /* 0x0000000a10107228 */ /* 0x008fe40000000000 */
[----:B------:R-:W-:-:S06]  /*0720*/  DADD R12, R6, -R12 ;  /* 0x00000000060c7229 */ /* 0x000fcc000000080c */
[----:B------:R-:W-:Y:S02]  /*0730*/  DFMA R14, R10, R16, R14 ;  /* 0x000000100a0e722b */ /* 0x000fe4000000000e */
[----:B------:R-:W-:-:S08]  /*0740*/  DMUL R10, R18, R12 ;  /* 0x0000000c120a7228 */ /* 0x000fd00000000000 */
[----:B------:R-:W-:Y:S02]  /*0750*/  DFMA R10, R12, R10, R14 ;  /* 0x0000000a0c0a722b */ /* 0x000fe4000000000e */
[----:B------:R-:W-:-:S08]  /*0760*/  DMUL R12, R22, R20 ;  /* 0x00000014160c7228 */ /* 0x000fd00000000000 */
[----:B------:R-:W-:Y:S01]  /*0770*/  DFMA R18, R20, R12, R10 ;  /* 0x0000000c1412722b */ /* 0x000fe2000000000a */
[----:B------:R-:W-:Y:S10]  /*0780*/  @P0 BRA `(.L_x_1) ;  /* 0xfffffffc00000947 */ /* 0x000ff4000383ffff */
.L_x_0:
[----:B------:R-:W-:Y:S05]  /*0790*/  @!P1 BRA `(.L_x_2) ;  /* 0x0000000400109947 */ /* 0x000fea0003800000 */
[----:B------:R-:W-:Y:S02]  /*07a0*/  ISETP.GE.U32.AND P0, PT, R4, 0x4, PT ;  /* 0x000000040400780c */ /* 0x000fe40003f06070 */
[----:B------:R-:W-:-:S04]  /*07b0*/  LOP3.LUT R25, R3, 0x3, RZ, 0xc0, !PT ;  /* 0x0000000303197812 */ /* 0x000fc800078ec0ff */
[----:B------:R-:W-:-:S07]  /*07c0*/  ISETP.NE.AND P1, PT, R25, RZ, PT ;  /* 0x000000ff1900720c */ /* 0x000fce0003f25270 */
[----:B------:R-:W-:Y:S06]  /*07d0*/  @!P0 BRA `(.L_x_3) ;  /* 0x0000000000808947 */ /* 0x000fec0003800000 */
[----:B------:R-:W0:Y:S01]  /*07e0*/  LDC.64 R10, c[0x0][0x390] ;  /* 0x0000e400ff0a7b82 */ /* 0x000e220000000a00 */
[----:B------:R-:W-:-:S07]  /*07f0*/  IMAD R15, R24, R0, R5 ;  /* 0x00000000180f7224 */ /* 0x000fce00078e0205 */
[----:B------:R-:W1:Y:S01]  /*0800*/  LDC.64 R8, c[0x0][0x398] ;  /* 0x0000e600ff087b82 */ /* 0x000e620000000a00 */
[----:B0-----:R-:W-:-:S05]  /*0810*/  IMAD.WIDE.U32 R10, R24, 0x8, R10 ;  /* 0x00000008180a7825 */ /* 0x001fca00078e000a */
[----:B------:R-:W2:Y:S01]  /*0820*/  LDG.E.64 R12, desc[UR6][R10.64] ;  /* 0x000000060a0c7981 */ /* 0x000ea2000c1e1b00 */
[----:B-1----:R-:W-:-:S03]  /*0830*/  IMAD.WIDE.U32 R28, R15, 0x8, R8 ;  /* 0x000000080f1c7825 */ /* 0x002fc600078e0008 */
[----:B------:R-:W3:Y:S04]  /*0840*/  LDG.E.64 R22, desc[UR6][R10.64+0x10] ;  /* 0x000010060a167981 */ /* 0x000ee8000c1e1b00 */
[----:B------:R-:W4:Y:S01]  /*0850*/  LDG.E.64 R16, desc[UR6][R28.64] ;  /* 0x000000061c107981 */ /* 0x000f22000c1e1b00 */
[----:B------:R-:W-:-:S03]  /*0860*/  IMAD.IADD R27, R15, 0x1, R0 ;  /* 0x000000010f1b7824 */ /* 0x000fc600078e0200 */
[----:B------:R-:W3:Y:S01]  /*0870*/  LDG.E.64 R14, desc[UR6][R10.64+0x8] ;  /* 0x000008060a0e7981 */ /* 0x000ee2000c1e1b00 */
[----:B------:R-:W-:-:S04]  /*0880*/  IMAD.WIDE.U32 R20, R27, 0x8, R8 ;  /* 0x000000081b147825 */ /* 0x000fc800078e0008 */
[----:B------:R-:W-:Y:S02]  /*0890*/  IMAD.IADD R27, R27, 0x1, R0 ;  /* 0x000000011b1b7824 */ /* 0x000fe400078e0200 */
[----:B------:R-:W3:Y:S01]  /*08a0*/  LDG.E.64 R20, desc[UR6][R20.64] ;  /* 0x0000000614147981 */ /* 0x000ee2000c1e1b00 */
[----:B--2--5:R-:W-:-:S08]  /*08b0*/  DADD R12, R6, -R12 ;  /* 0x00000000060c7229 */ /* 0x024fd0000000080c */
[----:B----4-:R-:W-:-:S08]  /*08c0*/  DMUL R16, R16, R12 ;  /* 0x0000000c10107228 */ /* 0x010fd00000000000 */
[----:B------:R-:W-:Y:S01]  /*08d0*/  DFMA R16, R12, R16, R18 ;  /* 0x000000100c10722b */ /* 0x000fe20000000012 */
[C---:B------:R-:W-:Y:S01]  /*08e0*/  IMAD.WIDE.U32 R12, R27.reuse, 0x8, R8 ;  /* 0x000000081b0c7825 */ /* 0x040fe200078e0008 */
[----:B------:R-:W2:Y:S03]  /*08f0*/  LDG.E.64 R18, desc[UR6][R10.64+0x18] ;  /* 0x000018060a127981 */ /* 0x000ea6000c1e1b00 */
[----:B------:R-:W-:Y:S02]  /*0900*/  IMAD.IADD R27, R27, 0x1, R0 ;  /* 0x000000011b1b7824 */ /* 0x000fe400078e0200 */
[----:B------:R-:W4:Y:S02]  /*0910*/  LDG.E.64 R12, desc[UR6][R12.64] ;  /* 0x000000060c0c7981 */ /* 0x000f24000c1e1b00 */
[----:B------:R-:W-:-:S06]  /*0920*/  IMAD.WIDE.U32 R8, R27, 0x8, R8 ;  /* 0x000000081b087825 */ /* 0x000fcc00078e0008 */
[----:B------:R-:W4:Y:S01]  /*0930*/  LDG.E.64 R8, desc[UR6][R8.64] ;  /* 0x0000000608087981 */ /* 0x000f22000c1e1b00 */
[C---:B---3--:R-:W-:Y:S02]  /*0940*/  DADD R14, R6.reuse, -R14 ;  /* 0x00000000060e7229 */ /* 0x048fe4000000080e */
[----:B------:R-:W-:-:S06]  /*0950*/  DADD R22, R6, -R22 ;  /* 0x0000000006167229 */ /* 0x000fcc0000000816 */
[----:B------:R-:W-:-:S08]  /*0960*/  DMUL R26, R20, R14 ;  /* 0x0000000e141a7228 */ /* 0x000fd00000000000 */
[----:B------:R-:W-:Y:S01]  /*0970*/  DFMA R16, R14, R26, R16 ;  /* 0x0000001a0e10722b */ /* 0x000fe20000000010 */
[----:B------:R-:W-:Y:S01]  /*0980*/  VIADD R24, R24, 0x4 ;  /* 0x0000000418187836 */ /* 0x000fe20000000000 */
[----:B--2---:R-:W-:Y:S02]  /*0990*/  DADD R18, R6, -R18 ;  /* 0x0000000006127229 */ /* 0x004fe40000000812 */
[----:B----4-:R-:W-:-:S06]  /*09a0*/  DMUL R14, R12, R22 ;  /* 0x000000160c0e7228 */ /* 0x010fcc0000000000 */
[----:B------:R-:W-:Y:S02]  /*09b0*/  DMUL R20, R8, R18 ;  /* 0x0000001208147228 */ /* 0x000fe40000000000 */
[----:B------:R-:W-:-:S08]  /*09c0*/  DFMA R14, R22, R14, R16 ;  /* 0x0000000e160e722b */ /* 0x000fd00000000010 */
[----:B------:R-:W-:-:S11]  /*09d0*/  DFMA R18, R18, R20, R14 ;  /* 0x000000141212722b */ /* 0x000fd6000000000e */
.L_x_3:
[----:B------:R-:W-:Y:S05]  /*09e0*/  @!P1 BRA `(.L_x_2) ;  /* 0x00000000007c9947 */ /* 0x000fea0003800000 */
[----:B------:R-:W0:Y:S01]  /*09f0*/  LDC.64 R22, c[0x0][0x390] ;  /* 0x0000e400ff167b82 */ /* 0x000e220000000a00 */
[----:B------:R-:W-:Y:S02]  /*0a00*/  ISETP.NE.AND P0, PT, R25, 0x1, PT ;  /* 0x000000011900780c */ /* 0x000fe40003f05270 */
[----:B------:R-:W-:-:S04]  /*0a10*/  LOP3.LUT R3, R3, 0x1, RZ, 0xc0, !PT ;  /* 0x0000000103037812 */ /* 0x000fc800078ec0ff */
[----:B------:R-:W-:Y:S01]  /*0a20*/  ISETP.NE.U32.AND P1, PT, R3, 0x1, PT ;  /* 0x000000010300780c */ /* 0x000fe20003f25070 */
[----:B------:R-:W1:Y:S06]  /*0a30*/  LDC.64 R14, c[0x0][0x398] ;  /* 0x0000e600ff0e7b82 */ /* 0x000e6c0000000a00 */
[C---:B------:R-:W-:Y:S02]  /*0a40*/  @P0 IMAD R3, R24.reuse, R0, R5 ;  /* 0x0000000018030224 */ /* 0x040fe400078e0205 */
[----:B------:R-:W2:Y:S01]  /*0a50*/  LDC.64 R20, c[0x0][0x390] ;  /* 0x0000e400ff147b82 */ /* 0x000ea20000000a00 */
[----:B0-----:R-:W-:-:S07]  /*0a60*/  @P0 IMAD.WIDE.U32 R22, R24, 0x8, R22 ;  /* 0x0000000818160825 */ /* 0x001fce00078e0016 */
[----:B------:R-:W0:Y:S01]  /*0a70*/  LDC.64 R16, c[0x0][0x398] ;  /* 0x0000e600ff107b82 */ /* 0x000e220000000a00 */
[----:B------:R-:W3:Y:S01]  /*0a80*/  @P0 LDG.E.64 R12, desc[UR6][R22.64] ;  /* 0x00000006160c0981 */ /* 0x000ee2000c1e1b00 */
[----:B------:R-:W-:Y:S02]  /*0a90*/  @P0 VIADD R24, R24, 0x2 ;  /* 0x0000000218180836 */ /* 0x000fe40000000000 */
[C---:B-1----:R-:W-:Y:S01]  /*0aa0*/  @P0 IMAD.WIDE.U32 R10, R3.reuse, 0x8, R14 ;  /* 0x00000008030a0825 */ /* 0x042fe200078e000e */
[----:B------:R-:W4:Y:S03]  /*0ab0*/  @P0 LDG.E.64 R8, desc[UR6][R22.64+0x8] ;  /* 0x0000080616080981 */ /* 0x000f26000c1e1b00 */
[----:B------:R-:W-:Y:S02]  /*0ac0*/  @P0 IMAD.IADD R3, R3, 0x1, R0 ;  /* 0x0000000103030824 */ /* 0x000fe400078e0200 */
[----:B------:R-:W4:Y:S02]  /*0ad0*/  @P0 LDG.E.64 R10, desc[UR6][R10.64] ;  /* 0x000000060a0a0981 */ /* 0x000f24000c1e1b00 */
[----:B------:R-:W-:-:S04]  /*0ae0*/  @P0 IMAD.WIDE.U32 R14, R3, 0x8, R14 ;  /* 0x00000008030e0825 */ /* 0x000fc800078e000e */
[C---:B--2---:R-:W-:Y:S02]  /*0af0*/  @!P1 IMAD.WIDE.U32 R20, R24.reuse, 0x8, R20 ;  /* 0x0000000818149825 */ /* 0x044fe400078e0014 */
[----:B------:R-:W2:Y:S02]  /*0b00*/  @P0 LDG.E.64 R14, desc[UR6][R14.64] ;  /* 0x000000060e0e0981 */ /* 0x000ea4000c1e1b00 */
[----:B------:R-:W-:Y:S02]  /*0b10*/  @!P1 IMAD R3, R24, R0, R5 ;  /* 0x0000000018039224 */ /* 0x000fe400078e0205 */
[----:B------:R-:W2:Y:S02]  /*0b20*/  @!P1 LDG.E.64 R20, desc[UR6][R20.64] ;  /* 0x0000000614149981 */ /* 0x000ea4000c1e1b00 */
[----:B0-----:R-:W-:-:S06]  /*0b30*/  @!P1 IMAD.WIDE.U32 R16, R3, 0x8, R16 ;  /* 0x0000000803109825 */ /* 0x001fcc00078e0010 */
[----:B------:R-:W2:Y:S01]  /*0b40*/  @!P1 LDG.E.64 R16, desc[UR6][R16.64] ;  /* 0x0000000610109981 */ /* 0x000ea2000c1e1b00 */
[C---:B---3-5:R-:W-:Y:S02]  /*0b50*/  @P0 DADD R12, R6.reuse, -R12 ;  /* 0x00000000060c0229 */ /* 0x068fe4000000080c */
[----:B----4-:R-:W-:-:S06]  /*0b60*/  @P0 DADD R8, R6, -R8 ;  /* 0x0000000006080229 */ /* 0x010fcc0000000808 */
[----:B------:R-:W-:-:S08]  /*0b70*/  @P0 DMUL R24, R10, R12 ;  /* 0x0000000c0a180228 */ /* 0x000fd00000000000 */
[----:B------:R-:W-:Y:S02]  /*0b80*/  @P0 DFMA R24, R12, R24, R18 ;  /* 0x000000180c18022b */ /* 0x000fe40000000012 */
[----:B--2---:R-:W-:Y:S02]  /*0b90*/  @P0 DMUL R10, R14, R8 ;  /* 0x000000080e0a0228 */ /* 0x004fe40000000000 */
[----:B------:R-:W-:-:S06]  /*0ba0*/  @!P1 DADD R6, R6, -R20 ;  /* 0x0000000006069229 */ /* 0x000fcc0000000814 */
[----:B------:R-:W-:Y:S02]  /*0bb0*/  @P0 DFMA R18, R8, R10, R24 ;  /* 0x0000000a0812022b */ /* 0x000fe40000000018 */
[----:B------:R-:W-:-:S08]  /*0bc0*/  @!P1 DMUL R8, R16, R6 ;  /* 0x0000000610089228 */ /* 0x000fd00000000000 */
[----:B------:R-:W-:-:S11]  /*0bd0*/  @!P1 DFMA R18, R6, R8, R18 ;  /* 0x000000080612922b */ /* 0x000fd60000000012 */
.L_x_2:
[----:B------:R-:W-:Y:S01]  /*0be0*/  ISETP.GE.U32.AND P0, PT, R0, 0x2, PT ;  /* 0x000000020000780c */ /* 0x000fe20003f06070 */
[----:B------:R-:W-:-:S12]  /*0bf0*/  IMAD.MOV.U32 R3, RZ, RZ, R5 ;  /* 0x000000ffff037224 */ /* 0x000fd800078e0005 */
[----:B------:R-:W-:Y:S05]  /*0c00*/  @!P0 BRA `(.L_x_4) ;  /* 0x0000001000c48947 */ /* 0x000fea0003800000 */
[----:B------:R-:W-:Y:S02]  /*0c10*/  SHF.R.U32.HI R11, RZ, 0x1, R0 ;  /* 0x00000001ff0b7819 */ /* 0x000fe40000011600 */
[----:B------:R-:W-:-:S03]  /*0c20*/  ISETP.GE.U32.AND P1, PT, R0, 0x4, PT ;  /* 0x000000040000780c */ /* 0x000fc60003f26070 */
[----:B-----5:R-:W-:Y:S04]  /*0c30*/  SHFL.DOWN PT, R7, R19, R11, 0x1f ;  /* 0x08001f0b13077589 */ /* 0x020fe800000e0000 */
[----:B------:R-:W0:Y:S04]  /*0c40*/  SHFL.DOWN PT, R6, R18, R11, 0x1f ;  /* 0x08001f0b12067589 */ /* 0x000e2800000e0000 */
[----:B------:R-:W1:Y:S01]  /*0c50*/  SHFL.DOWN PT, R4, R5, R11, 0x1f ;  /* 0x08001f0b05047589 */ /* 0x000e6200000e0000 */
[----:B0-----:R-:W-:-:S06]  /*0c60*/  DSETP.GT.AND P0, PT, R18, R6, PT ;  /* 0x000000061200722a */ /* 0x001fcc0003f04000 */
[----:B------:R-:W-:Y:S02]  /*0c70*/  FSEL R8, R6, R18, P0 ;  /* 0x0000001206087208 */ /* 0x000fe40000000000 */
[----:B------:R-:W-:Y:S02]  /*0c80*/  FSEL R9, R7, R19, P0 ;  /* 0x0000001307097208 */ /* 0x000fe40000000000 */
[----:B-1----:R-:W-:Y:S01]  /*0c90*/  SEL R3, R4, R5, P0 ;  /* 0x0000000504037207 */ /* 0x002fe20000000000 */
[----:B------:R-:W-:Y:S06]  /*0ca0*/  @!P1 BRA `(.L_x_4) ;  /* 0x00000010009c9947 */ /* 0x000fec0003800000 */
[----:B------:R-:W-:Y:S02]  /*0cb0*/  SHF.R.U32.HI R13, RZ, 0x2, R0 ;  /* 0x00000002ff0d7819 */ /* 0x000fe40000011600 */
[----:B------:R-:W-:-:S03]  /*0cc0*/  ISETP.GE.U32.AND P1, PT, R0, 0x8, PT ;  /* 0x000000080000780c */ /* 0x000fc60003f26070 */
[----:B------:R-:W-:Y:S04]  /*0cd0*/  SHFL.DOWN PT, R7, R9, R13, 0x1f ;  /* 0x08001f0d09077589 */ /* 0x000fe800000e0000 */
        /* <DEDUP_REMOVED lines=278> */
[----:B------:R-:W-:-:S03]  /*1e40*/  ISETP.GT.AND P1, PT, R0, -0x1, PT ;  /* 0xffffffff0000780c */ /* 0x000fc60003f24270 */
[----:B------:R-:W-:Y:S04]  /*1e50*/  SHFL.DOWN PT, R7, R9, R13, 0x1f ;  /* 0x08001f0d09077589 */ /* 0x000fe800000e0000 */
[----:B------:R-:W0:Y:S04]  /*1e60*/  SHFL.DOWN PT, R6, R8, R13, 0x1f ;  /* 0x08001f0d08067589 */ /* 0x000e2800000e0000 */
[----:B------:R-:W1:Y:S01]  /*1e70*/  SHFL.DOWN PT, R4, R3, R13, 0x1f ;  /* 0x08001f0d03047589 */ /* 0x000e6200000e0000 */
[----:B0-----:R-:W-:-:S06]  /*1e80*/  DSETP.GT.AND P0, PT, R8, R6, PT ;  /* 0x000000060800722a */ /* 0x001fcc0003f04000 */
[----:B------:R-:W-:Y:S02]  /*1e90*/  FSEL R10, R6, R8, P0 ;  /* 0x00000008060a7208 */ /* 0x000fe40000000000 */
[----:B------:R-:W-:Y:S02]  /*1ea0*/  FSEL R11, R7, R9, P0 ;  /* 0x00000009070b7208 */ /* 0x000fe40000000000 */
[----:B-1----:R-:W-:Y:S01]  /*1eb0*/  SEL R3, R4, R3, P0 ;  /* 0x0000000304037207 */ /* 0x002fe20000000000 */
[----:B------:R-:W-:Y:S06]  /*1ec0*/  @P1 BRA `(.L_x_4) ;  /* 0x0000000000141947 */ /* 0x000fec0003800000 */
[----:B------:R-:W-:Y:S04]  /*1ed0*/  SHFL.DOWN PT, R7, R11, 0x1, 0x1f ;  /* 0x08201f000b077f89 */ /* 0x000fe800000e0000 */
[----:B------:R-:W0:Y:S04]  /*1ee0*/  SHFL.DOWN PT, R6, R10, 0x1, 0x1f ;  /* 0x08201f000a067f89 */ /* 0x000e2800000e0000 */
[----:B------:R-:W1:Y:S01]  /*1ef0*/  SHFL.DOWN PT, R0, R3, 0x1, 0x1f ;  /* 0x08201f0003007f89 */ /* 0x000e6200000e0000 */
[----:B0-----:R-:W-:-:S06]  /*1f00*/  DSETP.GT.AND P0, PT, R10, R6, PT ;  /* 0x000000060a00722a */ /* 0x001fcc0003f04000 */
[----:B-1----:R-:W-:-:S08]  /*1f10*/  SEL R3, R0, R3, P0 ;  /* 0x0000000300037207 */ /* 0x002fd00000000000 */
.L_x_4:
[----:B------:R-:W-:-:S13]  /*1f20*/  ISETP.NE.AND P0, PT, R5, RZ, PT ;  /* 0x000000ff0500720c */ /* 0x000fda0003f05270 */
[----:B------:R-:W-:Y:S05]  /*1f30*/  @P0 EXIT ;  /* 0x000000000000094d */ /* 0x000fea0003800000 */
[----:B------:R-:W0:Y:S02]  /*1f40*/  LDC.64 R4, c[0x0][0x3a0] ;  /* 0x0000e800ff047b82 */ /* 0x000e240000000a00 */
[----:B0-----:R-:W-:-:S05]  /*1f50*/  IMAD.WIDE.U32 R4, R2, 0x4, R4 ;  /* 0x0000000402047825 */ /* 0x001fca00078e0004 */
[----:B------:R-:W-:Y:S01]  /*1f60*/  STG.E desc[UR6][R4.64], R3 ;  /* 0x0000000304007986 */ /* 0x000fe2000c101906 */
[----:B------:R-:W-:Y:S05]  /*1f70*/  EXIT ;  /* 0x000000000000794d */ /* 0x000fea0003800000 */
.L_x_5:
[----:B------:R-:W-:-:S00]  /*1f80*/  BRA `(.L_x_5) ;  /* 0xfffffffc00fc7947 */ /* 0x000fc0000383ffff */
[----:B------:R-:W-:-:S00]  /*1f90*/  NOP ;  /* 0x0000000000007918 */ /* 0x000fc00000000000 */
        /* <DEDUP_REMOVED lines=14> */
.L_x_168:


//--------------------- .text._Z7nnc_ge5jPdPKdS_Pj --------------------------
	.section	.text._Z7nnc_ge5jPdPKdS_Pj,"ax",@progbits
	.align	128
        .global         _Z7nnc_ge5jPdPKdS_Pj
        .type           _Z7nnc_ge5jPdPKdS_Pj,@function
        .size           _Z7nnc_ge5jPdPKdS_Pj,(.L_x_169 - _Z7nnc_ge5jPdPKdS_Pj)
        .other          _Z7nnc_ge5jPdPKdS_Pj,@"STO_CUDA_ENTRY STV_DEFAULT"
_Z7nnc_ge5jPdPKdS_Pj:
.text._Z7nnc_ge5jPdPKdS_Pj:
[----:B------:R-:W-:Y:S08]  /*0000*/  LDC R1, c[0x0][0x37c] ;  /* 0x0000df00ff017b82 */ /* 0x000ff00000000800 */
[----:B------:R-:W0:Y:S01]  /*0010*/  LDC R0, c[0x0][0x380] ;  /* 0x0000e000ff007b82 */ /* 0x000e220000000800 */
[----:B------:R-:W1:Y:S01]  /*0020*/  S2R R3, SR_TID.X ;  /* 0x0000000000037919 */ /* 0x000e620000002100 */
[----:B------:R-:W2:Y:S01]  /*0030*/  LDCU UR4, c[0x0][0x360] ;  /* 0x00006c00ff0477ac */ /* 0x000ea20008000800 */
[----:B------:R-:W3:Y:S05]  /*0040*/  LDCU.64 UR8, c[0x0][0x358] ;  /* 0x00006b00ff0877ac */ /* 0x000eea0008000a00 */
[----:B------:R-:W4:Y:S01]  /*0050*/  S2UR UR5, SR_CTAID.X ;  /* 0x00000000000579c3 */ /* 0x000f220000002500 */
[----:B0-----:R-:W0:Y:S08]  /*0060*/  I2F.U32.RP R2, R0 ;  /* 0x0000000000027306 */ /* 0x001e300000209000 */
[----:B0-----:R-:W0:Y:S02]  /*0070*/  MUFU.RCP R2, R2 ;  /* 0x0000000200027308 */ /* 0x001e240000001000 */
[----:B0-----:R-:W-:Y:S01]  /*0080*/  VIADD R4, R2, 0xffffffe ;  /* 0x0ffffffe02047836 */ /* 0x001fe20000000000 */
[----:B------:R-:W-:-:S05]  /*0090*/  LOP3.LUT R2, RZ, R0, RZ, 0x33, !PT ;  /* 0x00000000ff027212 */ /* 0x000fca00078e33ff */
[----:B------:R0:W2:Y:S02]  /*00a0*/  F2I.FTZ.U32.TRUNC.NTZ R5, R4 ;  /* 0x0000000400057305 */ /* 0x0000a4000021f000 */
[----:B0-----:R-:W-:Y:S02]  /*00b0*/  IMAD.MOV.U32 R4, RZ, RZ, RZ ;  /* 0x000000ffff047224 */ /* 0x001fe400078e00ff */
[----:B--2---:R-:W-:-:S04]  /*00c0*/  IMAD.MOV R7, RZ, RZ, -R5 ;  /* 0x000000ffff077224 */ /* 0x004fc800078e0a05 */
[----:B------:R-:W-:-:S04]  /*00d0*/  IMAD R7, R7, R0, RZ ;  /* 0x0000000007077224 */ /* 0x000fc800078e02ff */
[----:B------:R-:W-:-:S06]  /*00e0*/  IMAD.HI.U32 R6, R5, R7, R4 ;  /* 0x0000000705067227 */ /* 0x000fcc00078e0004 */
[----:B------:R-:W-:-:S04]  /*00f0*/  IMAD.HI.U32 R5, R6, UR4, RZ ;  /* 0x0000000406057c27 */ /* 0x000fc8000f8e00ff */
[----:B-1----:R-:W-:Y:S01]  /*0100*/  IMAD.HI.U32 R11, R6, R3, RZ ;  /* 0x00000003060b7227 */ /* 0x002fe200078e00ff */
[----:B------:R-:W-:-:S03]  /*0110*/  IADD3 R7, PT, PT, -R5, RZ, RZ ;  /* 0x000000ff05077210 */ /* 0x000fc60007ffe1ff */
[----:B------:R-:W-:Y:S02]  /*0120*/  IMAD.MOV R9, RZ, RZ, -R11 ;  /* 0x000000ffff097224 */ /* 0x000fe400078e0a0b */
[C---:B------:R-:W-:Y:S02]  /*0130*/  IMAD R7, R0.reuse, R7, UR4 ;  /* 0x0000000400077e24 */ /* 0x040fe4000f8e0207 */
[----:B------:R-:W-:-:S03]  /*0140*/  IMAD R9, R0, R9, R3 ;  /* 0x0000000900097224 */ /* 0x000fc600078e0203 */
[-C--:B------:R-:W-:Y:S02]  /*0150*/  ISETP.GE.U32.AND P2, PT, R7, R0.reuse, PT ;  /* 0x000000000700720c */ /* 0x080fe40003f46070 */
[----:B------:R-:W-:-:S11]  /*0160*/  ISETP.GE.U32.AND P3, PT, R9, R0, PT ;  /* 0x000000000900720c */ /* 0x000fd60003f66070 */
[--C-:B------:R-:W-:Y:S01]  /*0170*/  @P2 IMAD.IADD R7, R7, 0x1, -R0.reuse ;  /* 0x0000000107072824 */ /* 0x100fe200078e0a00 */
[----:B------:R-:W-:Y:S01]  /*0180*/  @P2 IADD3 R5, PT, PT, R5, 0x1, RZ ;  /* 0x0000000105052810 */ /* 0x000fe20007ffe0ff */
[----:B------:R-:W-:Y:S01]  /*0190*/  @P3 IMAD.IADD R9, R9, 0x1, -R0 ;  /* 0x0000000109093824 */ /* 0x000fe200078e0a00 */
[----:B------:R-:W-:Y:S01]  /*01a0*/  ISETP.NE.U32.AND P2, PT, R0, RZ, PT ;  /* 0x000000ff0000720c */ /* 0x000fe20003f45070 */
[----:B------:R-:W-:Y:S01]  /*01b0*/  @P3 VIADD R11, R11, 0x1 ;  /* 0x000000010b0b3836 */ /* 0x000fe20000000000 */
[-C--:B------:R-:W-:Y:S02]  /*01c0*/  ISETP.GE.U32.AND P0, PT, R7, R0.reuse, PT ;  /* 0x000000000700720c */ /* 0x080fe40003f06070 */
[----:B------:R-:W-:Y:S02]  /*01d0*/  ISETP.GE.U32.AND P1, PT, R9, R0, PT ;  /* 0x000000000900720c */ /* 0x000fe40003f26070 */
[----:B------:R-:W0:Y:S09]  /*01e0*/  LDC.64 R8, c[0x0][0x388] ;  /* 0x0000e200ff087b82 */ /* 0x000e320000000a00 */
[----:B------:R-:W-:-:S02]  /*01f0*/  @P0 VIADD R5, R5, 0x1 ;  /* 0x0000000105050836 */ /* 0x000fc40000000000 */
[----:B------:R-:W-:-:S03]  /*0200*/  @P1 VIADD R11, R11, 0x1 ;  /* 0x000000010b0b1836 */ /* 0x000fc60000000000 */
[C---:B------:R-:W-:Y:S02]  /*0210*/  SEL R5, R2.reuse, R5, !P2 ;  /* 0x0000000502057207 */ /* 0x040fe40005000000 */
[----:B------:R-:W-:-:S05]  /*0220*/  SEL R2, R2, R11, !P2 ;  /* 0x0000000b02027207 */ /* 0x000fca0005000000 */
[----:B----4-:R-:W-:-:S04]  /*0230*/  IMAD R4, R5, UR5, R2 ;  /* 0x0000000505047c24 */ /* 0x010fc8000f8e0202 */
[----:B0-----:R-:W-:-:S06]  /*0240*/  IMAD.WIDE.U32 R8, R4, 0x8, R8 ;  /* 0x0000000804087825 */ /* 0x001fcc00078e0008 */
[----:B---3--:R-:W5:Y:S01]  /*0250*/  LDG.E.64 R8, desc[UR8][R8.64] ;  /* 0x0000000808087981 */ /* 0x008f62000c1e1b00 */
[C---:B------:R-:W-:Y:S01]  /*0260*/  ISETP.GE.U32.AND P0, PT, R0.reuse, 0x8, PT ;  /* 0x000000080000780c */ /* 0x040fe20003f06070 */
[----:B------:R-:W-:Y:S01]  /*0270*/  USHF.R.U32.HI UR4, URZ, 0x2, UR4 ;  /* 0x00000002ff047899 */ /* 0x000fe20008011604 */
[----:B------:R-:W-:Y:S01]  /*0280*/  VIMNMX.U32 R5, PT, PT, R0, 0x1, !PT ;  /* 0x0000000100057848 */ /* 0x000fe20007fe0000 */
[----:B------:R-:W-:Y:S01]  /*0290*/  IMAD.MOV.U32 R7, RZ, RZ, RZ ;  /* 0x000000ffff077224 */ /* 0x000fe200078e00ff */
[----:B------:R-:W-:Y:S01]  /*02a0*/  IADD3 R25, PT, PT, -R2, RZ, RZ ;  /* 0x000000ff02197210 */ /* 0x000fe20007ffe1ff */
[----:B------:R-:W-:Y:S01]  /*02b0*/  ULOP3.LUT UR5, UR4, 0x1f8, URZ, 0xc0, !UPT ;  /* 0x000001f804057892 */ /* 0x000fe2000f8ec0ff */
[----:B------:R-:W-:Y:S02]  /*02c0*/  LOP3.LUT R6, R5, 0x7, RZ, 0xc0, !PT ;  /* 0x0000000705067812 */ /* 0x000fe400078ec0ff */
[----:B------:R-:W-:Y:S01]  /*02d0*/  CS2R R20, SRZ ;  /* 0x0000000000147805 */ /* 0x000fe2000001ff00 */
[----:B------:R-:W-:Y:S01]  /*02e0*/  IMAD R25, R0, R25, R3 ;  /* 0x0000001900197224 */ /* 0x000fe200078e0203 */
        /* <DEDUP_REMOVED lines=10> */
[----:B------:R-:W-:-:S07]  /*0390*/  MOV R11, UR6 ;  /* 0x00000006000b7c02 */ /* 0x000fce0008000f00 */
.L_x_7:
[----:B------:R-:W0:Y:S01]  /*03a0*/  LDC.64 R14, c[0x0][0x390] ;  /* 0x0000e400ff0e7b82 */ /* 0x000e220000000a00 */
[----:B------:R-:W-:Y:S01]  /*03b0*/  IMAD R27, R0, UR4, R25 ;  /* 0x00000004001b7c24 */ /* 0x000fe2000f8e0219 */
[----:B------:R-:W2:Y:S04]  /*03c0*/  LDG.E.64 R18, desc[UR8][R10.64+-0x20] ;  /* 0xffffe0080a127981 */ /* 0x000ea8000c1e1b00 */
[----:B------:R-:W3:Y:S01]  /*03d0*/  LDG.E.64 R22, desc[UR8][R10.64+-0x18] ;  /* 0xffffe8080a167981 */ /* 0x000ee2000c1e1b00 */
[----:B0-----:R-:W-:-:S04]  /*03e0*/  IMAD.WIDE.U32 R28, R27, 0x8, R14 ;  /* 0x000000081b1c7825 */ /* 0x001fc800078e000e */
[----:B------:R-:W-:Y:S01]  /*03f0*/  IMAD.IADD R27, R27, 0x1, R0 ;  /* 0x000000011b1b7824 */ /* 0x000fe200078e0200 */
[----:B------:R0:W4:Y:S03]  /*0400*/  LDG.E.64 R16, desc[UR8][R28.64] ;  /* 0x000000081c107981 */ /* 0x000126000c1e1b00 */
[----:B------:R-:W-:-:S06]  /*0410*/  IMAD.WIDE.U32 R12, R27, 0x8, R14 ;  /* 0x000000081b0c7825 */ /* 0x000fcc00078e000e */
[----:B------:R-:W4:Y:S01]  /*0420*/  LDG.E.64 R12, desc[UR8][R12.64] ;  /* 0x000000080c0c7981 */ /* 0x000f22000c1e1b00 */
[----:B------:R-:W-:-:S04]  /*0430*/  IMAD.IADD R27, R27, 0x1, R0 ;  /* 0x000000011b1b7824 */ /* 0x000fc800078e0200 */
[----:B0-----:R-:W-:-:S04]  /*0440*/  IMAD.WIDE.U32 R28, R27, 0x8, R14 ;  /* 0x000000081b1c7825 */ /* 0x001fc800078e000e */
[----:B------:R-:W-:Y:S01]  /*0450*/  IMAD.IADD R27, R27, 0x1, R0 ;  /* 0x000000011b1b7824 */ /* 0x000fe200078e0200 */
[C---:B--2--5:R-:W-:Y:S02]  /*0460*/  DADD R18, R8.reuse, -R18 ;  /* 0x0000000008127229 */ /* 0x064fe40000000812 */
[----:B---3--:R-:W-:-:S06]  /*0470*/  DADD R22, R8, -R22 ;  /* 0x0000000008167229 */ /* 0x008fcc0000000816 */
[----:B----4-:R-:W-:-:S08]  /*0480*/  DMUL R16, R16, R18 ;  /* 0x0000001210107228 */ /* 0x010fd00000000000 */
[----:B------:R-:W-:Y:S02]  /*0490*/  DFMA R16, R18, R16, R20 ;  /* 0x000000101210722b */ /* 0x000fe40000000014 */
[----:B------:R-:W-:Y:S01]  /*04a0*/  DMUL R20, R12, R22 ;  /* 0x000000160c147228 */ /* 0x000fe20000000000 */
[----:B------:R-:W2:Y:S01]  /*04b0*/  LDG.E.64 R18, desc[UR8][R10.64+-0x10] ;  /* 0xfffff0080a127981 */ /* 0x000ea2000c1e1b00 */
[----:B------:R-:W-:-:S06]  /*04c0*/  IMAD.WIDE.U32 R12, R27, 0x8, R14 ;  /* 0x000000081b0c7825 */ /* 0x000fcc00078e000e */
[----:B------:R-:W-:Y:S01]  /*04d0*/  DFMA R22, R22, R20, R16 ;  /* 0x000000141616722b */ /* 0x000fe20000000010 */
[----:B------:R-:W3:Y:S04]  /*04e0*/  LDG.E.64 R12, desc[UR8][R12.64] ;  /* 0x000000080c0c7981 */ /* 0x000ee8000c1e1b00 */
[----:B------:R0:W4:Y:S04]  /*04f0*/  LDG.E.64 R16, desc[UR8][R28.64] ;  /* 0x000000081c107981 */ /* 0x000128000c1e1b00 */
[----:B------:R-:W3:Y:S01]  /*0500*/  LDG.E.64 R20, desc[UR8][R10.64+-0x8] ;  /* 0xfffff8080a147981 */ /* 0x000ee2000c1e1b00 */
[----:B------:R-:W-:-:S05]  /*0510*/  IADD3 R27, PT, PT, R27, R0, RZ ;  /* 0x000000001b1b7210 */ /* 0x000fca0007ffe0ff */
[----:B0-----:R-:W-:-:S04]  /*0520*/  IMAD.WIDE.U32 R28, R27, 0x8, R14 ;  /* 0x000000081b1c7825 */ /* 0x001fc800078e000e */
[----:B------:R-:W-:Y:S01]  /*0530*/  IMAD.IADD R27, R27, 0x1, R0 ;  /* 0x000000011b1b7824 */ /* 0x000fe200078e0200 */
[----:B--2---:R-:W-:-:S08]  /*0540*/  DADD R18, R8, -R18 ;  /* 0x0000000008127229 */ /* 0x004fd00000000812 */
[----:B----4-:R-:W-:Y:S02]  /*0550*/  DMUL R16, R16, R18 ;  /* 0x0000001210107228 */ /* 0x010fe40000000000 */
[----:B---3--:R-:W-:-:S06]  /*0560*/  DADD R20, R8, -R20 ;  /* 0x0000000008147229 */ /* 0x008fcc0000000814 */
[----:B------:R-:W-:Y:S02]  /*0570*/  DFMA R22, R18, R16, R22 ;  /* 0x000000101216722b */ /* 0x000fe40000000016 */
[----:B------:R-:W2:Y:S01]  /*0580*/  LDG.E.64 R16, desc[UR8][R10.64] ;  /* 0x000000080a107981 */ /* 0x000ea2000c1e1b00 */
[----:B------:R-:W-:Y:S01]  /*0590*/  DMUL R18, R12, R20 ;  /* 0x000000140c127228 */ /* 0x000fe20000000000 */
[----:B------:R-:W-:-:S07]  /*05a0*/  IMAD.WIDE.U32 R12, R27, 0x8, R14 ;  /* 0x000000081b0c7825 */ /* 0x000fce00078e000e */
[----:B------:R-:W-:Y:S01]  /*05b0*/  DFMA R20, R20, R18, R22 ;  /* 0x000000121414722b */ /* 0x000fe20000000016 */
[----:B------:R-:W3:Y:S04]  /*05c0*/  LDG.E.64 R12, desc[UR8][R12.64] ;  /* 0x000000080c0c7981 */ /* 0x000ee8000c1e1b00 */
[----:B------:R-:W4:Y:S04]  /*05d0*/  LDG.E.64 R18, desc[UR8][R28.64] ;  /* 0x000000081c127981 */ /* 0x000f28000c1e1b00 */
[----:B------:R-:W3:Y:S01]  /*05e0*/  LDG.E.64 R22, desc[UR8][R10.64+0x8] ;  /* 0x000008080a167981 */ /* 0x000ee2000c1e1b00 */
[----:B------:R-:W-:Y:S01]  /*05f0*/  IMAD.IADD R27, R27, 0x1, R0 ;  /* 0x000000011b1b7824 */ /* 0x000fe200078e0200 */
[----:B--2---:R-:W-:-:S08]  /*0600*/  DADD R16, R8, -R16 ;  /* 0x0000000008107229 */ /* 0x004fd00000000810 */
[----:B----4-:R-:W-:Y:S02]  /*0610*/  DMUL R18, R18, R16 ;  /* 0x0000001012127228 */ /* 0x010fe40000000000 */
[----:B---3--:R-:W-:-:S06]  /*0620*/  DADD R22, R8, -R22 ;  /* 0x0000000008167229 */ /* 0x008fcc0000000816 */
[----:B------:R-:W-:Y:S01]  /*0630*/  DFMA R18, R16, R18, R20 ;  /* 0x000000121012722b */ /* 0x000fe20000000014 */
[----:B------:R-:W2:Y:S01]  /*0640*/  LDG.E.64 R20, desc[UR8][R10.64+0x10] ;  /* 0x000010080a147981 */ /* 0x000ea2000c1e1b00 */
[----:B------:R-:W-:-:S03]  /*0650*/  DMUL R16, R12, R22 ;  /* 0x000000160c107228 */ /* 0x000fc60000000000 */
[----:B------:R0:W3:Y:S05]  /*0660*/  LDG.E.64 R12, desc[UR8][R10.64+0x18] ;  /* 0x000018080a0c7981 */ /* 0x0000ea000c1e1b00 */
[----:B------:R-:W-:Y:S01]  /*0670*/  DFMA R18, R22, R16, R18 ;  /* 0x000000101612722b */ /* 0x000fe20000000012 */
[----:B------:R-:W-:-:S04]  /*0680*/  IMAD.WIDE.U32 R22, R27, 0x8, R14 ;  /* 0x000000081b167825 */ /* 0x000fc800078e000e */
[----:B------:R-:W-:Y:S01]  /*0690*/  IMAD.IADD R27, R27, 0x1, R0 ;  /* 0x000000011b1b7824 */ /* 0x000fe200078e0200 */
[----:B------:R-:W4:Y:S03]  /*06a0*/  LDG.E.64 R16, desc[UR8][R22.64] ;  /* 0x0000000816107981 */ /* 0x000f26000c1e1b00 */
[----:B------:R-:W-:-:S06]  /*06b0*/  IMAD.WIDE.U32 R14, R27, 0x8, R14 ;  /* 0x000000081b0e7825 */ /* 0x000fcc00078e000e */
[----:B------:R-:W4:Y:S01]  /*06c0*/  LDG.E.64 R14, desc[UR8][R14.64] ;  /* 0x000000080e0e7981 */ /* 0x000f22000c1e1b00 */
[----:B------:R-:W-:-:S04]  /*06d0*/  IADD3 R24, PT, PT, R24, 0x8, RZ ;  /* 0x0000000818187810 */ /* 0x000fc80007ffe0ff */
[----:B------:R-:W-:Y:S02]  /*06e0*/  ISETP.NE.AND P0, PT, R24, RZ, PT ;  /* 0x000000ff1800720c */ /* 0x000fe40003f05270 */
[----:B0-----:R-:W-:Y:S01]  /*06f0*/  IADD3 R10, P2, PT, R10, 0x40, RZ ;  /* 0x000000400a0a7810 */ /* 0x001fe20007f5e0ff */
[----:B------:R-:W-:-:S04]  /*0700*/  UIADD3 UR4, UPT, UPT, UR4, 0x8, URZ ;  /* 0x0000000804047890 */ /* 0x000fc8000fffe0ff */
[----:B------:R-:W-:Y:S01]  /*0710*/  IMAD.X R11, RZ, RZ, R11, P2 ;  /* 0x000000ffff0b7224 */ /* 0x000fe200010e060b */
[C---:B--2---:R-:W-:Y:S02]  /*0720*/  DADD R20, R8.reuse, -R20 ;  /* 0x0000000008147229 */ /* 0x044fe40000000814 */
[----:B---3--:R-:W-:-:S06]  /*0730*/  DADD R12, R8, -R12 ;  /* 0x00000000080c7229 */ /* 0x008fcc000000080c */
[----:B----4-:R-:W-:-:S08]  /*0740*/  DMUL R16, R16, R20 ;  /* 0x0000001410107228 */ /* 0x010fd00000000000 */
[----:B------:R-:W-:Y:S02]  /*0750*/  DFMA R16, R20, R16, R18 ;  /* 0x000000101410722b */ /* 0x000fe40000000012 */
[----:B------:R-:W-:-:S08]  /*0760*/  DMUL R20, R14, R12 ;  /* 0x0000000c0e147228 */ /* 0x000fd00000000000 */
[----:B------:R-:W-:Y:S01]  /*0770*/  DFMA R20, R12, R20, R16 ;  /* 0x000000140c14722b */ /* 0x000fe20000000010 */
[----:B------:R-:W-:Y:S10]  /*0780*/  @P0 BRA `(.L_x_7) ;  /* 0xfffffffc00040947 */ /* 0x000ff4000383ffff */
.L_x_6:
        /* <DEDUP_REMOVED lines=10> */
[----:B-1----:R-:W-:-:S05]  /*0830*/  IMAD.WIDE.U32 R26, R13, 0x8, R10 ;  /* 0x000000080d1a7825 */ /* 0x002fca00078e000a */
[----:B------:R-:W3:Y:S01]  /*0840*/  LDG.E.64 R22, desc[UR8][R26.64] ;  /* 0x000000081a167981 */ /* 0x000ee2000c1e1b00 */
[----:B------:R-:W-:-:S03]  /*0850*/  IMAD.IADD R19, R13, 0x1, R0 ;  /* 0x000000010d137824 */ /* 0x000fc600078e0200 */
[----:B------:R-:W4:Y:S01]  /*0860*/  LDG.E.64 R12, desc[UR8][R14.64+0x8] ;  /* 0x000008080e0c7981 */ /* 0x000f22000c1e1b00 */
[----:B------:R-:W-:-:S04]  /*0870*/  IMAD.WIDE.U32 R28, R19, 0x8, R10 ;  /* 0x00000008131c7825 */ /* 0x000fc800078e000a */
[----:B------:R-:W-:Y:S01]  /*0880*/  IMAD.IADD R6, R19, 0x1, R0 ;  /* 0x0000000113067824 */ /* 0x000fe200078e0200 */
[----:B------:R-:W4:Y:S04]  /*0890*/  LDG.E.64 R26, desc[UR8][R14.64+0x18] ;  /* 0x000018080e1a7981 */ /* 0x000f28000c1e1b00 */
[----:B------:R-:W4:Y:S01]  /*08a0*/  LDG.E.64 R18, desc[UR8][R14.64+0x10] ;  /* 0x000010080e127981 */ /* 0x000f22000c1e1b00 */
[----:B--2--5:R-:W-:-:S08]  /*08b0*/  DADD R16, R8, -R16 ;  /* 0x0000000008107229 */ /* 0x024fd00000000810 */
[----:B---3--:R-:W-:-:S08]  /*08c0*/  DMUL R22, R22, R16 ;  /* 0x0000001016167228 */ /* 0x008fd00000000000 */
[----:B------:R-:W-:Y:S01]  /*08d0*/  DFMA R22, R16, R22, R20 ;  /* 0x000000161016722b */ /* 0x000fe20000000014 */
[----:B------:R-:W2:Y:S01]  /*08e0*/  LDG.E.64 R16, desc[UR8][R28.64] ;  /* 0x000000081c107981 */ /* 0x000ea2000c1e1b00 */
[C---:B------:R-:W-:Y:S01]  /*08f0*/  IMAD.WIDE.U32 R20, R6.reuse, 0x8, R10 ;  /* 0x0000000806147825 */ /* 0x040fe200078e000a */
[----:B------:R-:W-:-:S05]  /*0900*/  IADD3 R6, PT, PT, R6, R0, RZ ;  /* 0x0000000006067210 */ /* 0x000fca0007ffe0ff */
[----:B------:R-:W3:Y:S01]  /*0910*/  LDG.E.64 R20, desc[UR8][R20.64] ;  /* 0x0000000814147981 */ /* 0x000ee2000c1e1b00 */
[----:B------:R-:W-:-:S06]  /*0920*/  IMAD.WIDE.U32 R10, R6, 0x8, R10 ;  /* 0x00000008060a7825 */ /* 0x000fcc00078e000a */
[----:B------:R-:W3:Y:S01]  /*0930*/  LDG.E.64 R10, desc[UR8][R10.64] ;  /* 0x000000080a0a7981 */ /* 0x000ee2000c1e1b00 */
[C---:B----4-:R-:W-:Y:S02]  /*0940*/  DADD R12, R8.reuse, -R12 ;  /* 0x00000000080c7229 */ /* 0x050fe4000000080c */
[C---:B------:R-:W-:Y:S02]  /*0950*/  DADD R18, R8.reuse, -R18 ;  /* 0x0000000008127229 */ /* 0x040fe40000000812 */
[----:B------:R-:W-:Y:S01]  /*0960*/  DADD R26, R8, -R26 ;  /* 0x00000000081a7229 */ /* 0x000fe2000000081a */
[----:B------:R-:W-:-:S03]  /*0970*/  VIADD R7, R7, 0x4 ;  /* 0x0000000407077836 */ /* 0x000fc60000000000 */
[----:B--2---:R-:W-:-:S08]  /*0980*/  DMUL R16, R16, R12 ;  /* 0x0000000c10107228 */ /* 0x004fd00000000000 */
[----:B------:R-:W-:Y:S02]  /*0990*/  DFMA R16, R12, R16, R22 ;  /* 0x000000100c10722b */ /* 0x000fe40000000016 */
[----:B---3--:R-:W-:Y:S02]  /*09a0*/  DMUL R12, R20, R18 ;  /* 0x00000012140c7228 */ /* 0x008fe40000000000 */
[----:B------:R-:W-:-:S06]  /*09b0*/  DMUL R22, R10, R26 ;  /* 0x0000001a0a167228 */ /* 0x000fcc0000000000 */
[----:B------:R-:W-:-:S08]  /*09c0*/  DFMA R12, R18, R12, R16 ;  /* 0x0000000c120c722b */ /* 0x000fd00000000010 */
[----:B------:R-:W-:-:S11]  /*09d0*/  DFMA R20, R26, R22, R12 ;  /* 0x000000161a14722b */ /* 0x000fd6000000000c */
.L_x_9:
        /* <DEDUP_REMOVED lines=32> */
.L_x_8:
[----:B------:R-:W-:Y:S01]  /*0be0*/  SHFL.DOWN PT, R7, R21, 0x10, 0x1f ;  /* 0x0a001f0015077f89 */ /* 0x000fe200000e0000 */
[----:B------:R-:W0:Y:S01]  /*0bf0*/  S2UR UR6, SR_CgaCtaId ;  /* 0x00000000000679c3 */ /* 0x000e220000008800 */
[----:B------:R-:W-:Y:S01]  /*0c00*/  UMOV UR4, 0x400 ;  /* 0x0000040000047882 */ /* 0x000fe20000000000 */
[----:B------:R-:W-:Y:S01]  /*0c10*/  BSSY B0, `(.L_x_10) ;  /* 0x000019d000007945 */ /* 0x000fe20003800000 */
[----:B------:R-:W1:Y:S04]  /*0c20*/  SHFL.DOWN PT, R6, R20, 0x10, 0x1f ;  /* 0x0a001f0014067f89 */ /* 0x000e6800000e0000 */
[----:B------:R-:W2:Y:S01]  /*0c30*/  SHFL.DOWN PT, R10, R25, 0x10, 0x1f ;  /* 0x0a001f00190a7f89 */ /* 0x000ea200000e0000 */
[----:B0-----:R-:W-:Y:S01]  /*0c40*/  ULEA UR4, UR6, UR4, 0x18 ;  /* 0x0000000406047291 */ /* 0x001fe2000f8ec0ff */
[----:B-1----:R-:W-:-:S03]  /*0c50*/  DSETP.GT.AND P0, PT, R20, R6, PT ;  /* 0x000000061400722a */ /* 0x002fc60003f04000 */
[----:B------:R-:W-:-:S03]  /*0c60*/  UIADD3 UR5, UPT, UPT, UR5, UR4, URZ ;  /* 0x0000000405057290 */ /* 0x000fc6000fffe0ff */
[----:B-----5:R-:W-:Y:S02]  /*0c70*/  FSEL R9, R7, R21, P0 ;  /* 0x0000001507097208 */ /* 0x020fe40000000000 */
[----:B------:R-:W-:Y:S02]  /*0c80*/  FSEL R8, R6, R20, P0 ;  /* 0x0000001406087208 */ /* 0x000fe40000000000 */
[----:B--2---:R-:W-:Y:S01]  /*0c90*/  SEL R5, R10, R25, P0 ;  /* 0x000000190a057207 */ /* 0x004fe20000000000 */
[----:B------:R-:W-:Y:S04]  /*0ca0*/  SHFL.DOWN PT, R7, R9, 0x8, 0x1f ;  /* 0x09001f0009077f89 */ /* 0x000fe800000e0000 */
[----:B------:R-:W0:Y:S04]  /*0cb0*/  SHFL.DOWN PT, R6, R8, 0x8, 0x1f ;  /* 0x09001f0008067f89 */ /* 0x000e2800000e0000 */
[----:B------:R-:W1:Y:S01]  /*0cc0*/  SHFL.DOWN PT, R12, R5, 0x8, 0x1f ;  /* 0x09001f00050c7f89 */ /* 0x000e6200000e0000 */
[----:B0-----:R-:W-:-:S06]  /*0cd0*/  DSETP.GT.AND P1, PT, R8, R6, PT ;  /* 0x000000060800722a */ /* 0x001fcc0003f24000 */
[----:B------:R-:W-:Y:S02]  /*0ce0*/  FSEL R11, R7, R9, P1 ;  /* 0x00000009070b7208 */ /* 0x000fe40000800000 */
[----:B------:R-:W-:Y:S02]  /*0cf0*/  FSEL R10, R6, R8, P1 ;  /* 0x00000008060a7208 */ /* 0x000fe40000800000 */
[----:B-1----:R-:W-:Y:S01]  /*0d00*/  SEL R12, R12, R5, P1 ;  /* 0x000000050c0c7207 */ /* 0x002fe20000800000 */
[----:B------:R-:W-:Y:S01]  /*0d10*/  SHFL.DOWN PT, R7, R11, 0x4, 0x1f ;  /* 0x08801f000b077f89 */ /* 0x000fe200000e0000 */
[----:B------:R-:W-:-:S03]  /*0d20*/  LOP3.LUT P1, RZ, R3, 0x1f, RZ, 0xc0, !PT ;  /* 0x0000001f03ff7812 */ /* 0x000fc6000782c0ff */
[----:B------:R-:W0:Y:S04]  /*0d30*/  SHFL.DOWN PT, R6, R10, 0x4, 0x1f ;  /* 0x08801f000a067f89 */ /* 0x000e2800000e0000 */
[----:B------:R-:W1:Y:S01]  /*0d40*/  SHFL.DOWN PT, R13, R12, 0x4, 0x1f ;  /* 0x08801f000c0d7f89 */ /* 0x000e6200000e0000 */
[----:B0-----:R-:W-:-:S06]  /*0d50*/  DSETP.GT.AND P0, PT, R10, R6, PT ;  /* 0x000000060a00722a */ /* 0x001fcc0003f04000 */
[----:B------:R-:W-:Y:S02]  /*0d60*/  FSEL R9, R7, R11, P0 ;  /* 0x0000000b07097208 */ /* 0x000fe40000000000 */
[----:B------:R-:W-:Y:S02]  /*0d70*/  FSEL R8, R6, R10, P0 ;  /* 0x0000000a06087208 */ /* 0x000fe40000000000 */
[----:B-1----:R-:W-:Y:S01]  /*0d80*/  SEL R13, R13, R12, P0 ;  /* 0x0000000c0d0d7207 */ /* 0x002fe20000000000 */
        /* <DEDUP_REMOVED lines=8> */
[----:B------:R-:W-:-:S03]  /*0e10*/  @!P1 LEA.HI R8, R3, UR5, RZ, 0x1d ;  /* 0x0000000503089c11 */ /* 0x000fc6000f8fe8ff */
[----:B------:R-:W0:Y:S04]  /*0e20*/  SHFL.DOWN PT, R6, R10, 0x1, 0x1f ;  /* 0x08201f000a067f89 */ /* 0x000e2800000e0000 */
[----:B------:R-:W1:Y:S01]  /*0e30*/  SHFL.DOWN PT, R5, R14, 0x1, 0x1f ;  /* 0x08201f000e057f89 */ /* 0x000e6200000e0000 */
[----:B0-----:R-:W-:-:S06]  /*0e40*/  DSETP.GT.AND P0, PT, R10, R6, PT ;  /* 0x000000060a00722a */ /* 0x001fcc0003f04000 */
[----:B------:R-:W-:Y:S02]  /*0e50*/  FSEL R6, R6, R10, P0 ;  /* 0x0000000a06067208 */ /* 0x000fe40000000000 */
[----:B------:R-:W-:Y:S02]  /*0e60*/  SHF.R.U32.HI R10, RZ, 0x5, R0 ;  /* 0x00000005ff0a7819 */ /* 0x000fe40000011600 */
[----:B------:R-:W-:Y:S02]  /*0e70*/  FSEL R7, R7, R11, P0 ;  /* 0x0000000b07077208 */ /* 0x000fe40000000000 */
[----:B-1----:R-:W-:Y:S02]  /*0e80*/  SEL R9, R5, R14, P0 ;  /* 0x0000000e05097207 */ /* 0x002fe40000000000 */
[----:B------:R-:W-:Y:S02]  /*0e90*/  ISETP.GE.U32.AND P0, PT, R25, R10, PT ;  /* 0x0000000a1900720c */ /* 0x000fe40003f06070 */
[----:B------:R-:W-:-:S02]  /*0ea0*/  @!P1 LEA.HI R5, R3, UR4, RZ, 0x1e ;  /* 0x0000000403059c11 */ /* 0x000fc4000f8ff0ff */
[----:B------:R-:W-:-:S03]  /*0eb0*/  MOV R3, RZ ;  /* 0x000000ff00037202 */ /* 0x000fc60000000f00 */
[----:B------:R0:W-:Y:S04]  /*0ec0*/  @!P1 STS.64 [R5], R6 ;  /* 0x0000000605009388 */ /* 0x0001e80000000a00 */
[----:B------:R0:W-:Y:S01]  /*0ed0*/  @!P1 STS [R8], R9 ;  /* 0x0000000908009388 */ /* 0x0001e20000000800 */
[----:B------:R-:W-:Y:S06]  /*0ee0*/  BAR.SYNC.DEFER_BLOCKING 0x0 ;  /* 0x0000000000007b1d */ /* 0x000fec0000010000 */
[----:B------:R-:W-:Y:S05]  /*0ef0*/  @P0 BRA `(.L_x_11) ;  /* 0x0000001400b80947 */ /* 0x000fea0003800000 */
[----:B------:R-:W-:Y:S01]  /*0f00*/  IMAD R2, R2, R10, R25 ;  /* 0x0000000a02027224 */ /* 0x000fe200078e0219 */
[----:B------:R-:W-:-:S04]  /*0f10*/  ISETP.GE.U32.AND P0, PT, R0, 0x40, PT ;  /* 0x000000400000780c */ /* 0x000fc80003f06070 */
[----:B------:R-:W-:-:S06]  /*0f20*/  LEA R3, R2, UR5, 0x2 ;  /* 0x0000000502037c11 */ /* 0x000fcc000f8e10ff */
[----:B------:R-:W1:Y:S03]  /*0f30*/  LDS R3, [R3] ;  /* 0x0000000003037984 */ /* 0x000e660000000800 */
[----:B------:R-:W-:Y:S05]  /*0f40*/  @!P0 BRA `(.L_x_11) ;  /* 0x0000001400a48947 */ /* 0x000fea0003800000 */
[----:B------:R-:W-:Y:S01]  /*0f50*/  LEA R10, R2, UR4, 0x3 ;  /* 0x00000004020a7c11 */ /* 0x000fe2000f8e18ff */
[----:B------:R-:W-:Y:S01]  /*0f60*/  UMOV UR6, 0xffffffff ;  /* 0xffffffff00067882 */ /* 0x000fe20000000000 */
[----:B0-----:R-:W-:-:S04]  /*0f70*/  SHF.R.U32.HI R6, RZ, 0x6, R0 ;  /* 0x00000006ff067819 */ /* 0x001fc80000011600 */
[----:B------:R-:W0:Y:S01]  /*0f80*/  LDS.64 R10, [R10] ;  /* 0x000000000a0a7984 */ /* 0x000e220000000a00 */
[----:B------:R-:W-:Y:S05]  /*0f90*/  BRA.DIV UR6, `(.L_x_12) ;  /* 0x0000001606ac7947 */ /* 0x000fea000b800000 */
[----:B-1----:R1:W2:Y:S04]  /*0fa0*/  SHFL.DOWN PT, R12, R3, R6, 0x1f ;  /* 0x08001f06030c7589 */ /* 0x0022a800000e0000 */
[----:B0-----:R1:W0:Y:S04]  /*0fb0*/  SHFL.DOWN PT, R9, R11, R6, 0x1f ;  /* 0x08001f060b097589 */ /* 0x00122800000e0000 */
[----:B------:R1:W3:Y:S02]  /*0fc0*/  SHFL.DOWN PT, R8, R10, R6, 0x1f ;  /* 0x08001f060a087589 */ /* 0x0002e400000e0000 */
.L_x_41:
[----:B------:R-:W-:Y:S01]  /*0fd0*/  ISETP.GE.U32.AND P1, PT, R0, 0x80, PT ;  /* 0x000000800000780c */ /* 0x000fe20003f26070 */
[----:B-1-3--:R-:W-:Y:S02]  /*0fe0*/  IMAD.MOV.U32 R6, RZ, RZ, R8 ;  /* 0x000000ffff067224 */ /* 0x00afe400078e0008 */
[----:B0-----:R-:W-:-:S06]  /*0ff0*/  IMAD.MOV.U32 R7, RZ, RZ, R9 ;  /* 0x000000ffff077224 */ /* 0x001fcc00078e0009 */
[----:B------:R-:W-:-:S06]  /*1000*/  DSETP.GT.AND P0, PT, R10, R6, PT ;  /* 0x000000060a00722a */ /* 0x000fcc0003f04000 */
[----:B------:R-:W-:Y:S02]  /*1010*/  FSEL R10, R8, R10, P0 ;  /* 0x0000000a080a7208 */ /* 0x000fe40000000000 */
[----:B------:R-:W-:Y:S02]  /*1020*/  FSEL R11, R9, R11, P0 ;  /* 0x0000000b090b7208 */ /* 0x000fe40000000000 */
[----:B--2---:R-:W-:Y:S01]  /*1030*/  SEL R3, R12, R3, P0 ;  /* 0x000000030c037207 */ /* 0x004fe20000000000 */
[----:B------:R-:W-:Y:S06]  /*1040*/  @!P1 BRA `(.L_x_11) ;  /* 0x0000001400649947 */ /* 0x000fec0003800000 */
[----:B------:R-:W-:Y:S01]  /*1050*/  UMOV UR6, 0xffffffff ;  /* 0xffffffff00067882 */ /* 0x000fe20000000000 */
[----:B------:R-:W-:Y:S02]  /*1060*/  SHF.R.U32.HI R6, RZ, 0x7, R0 ;  /* 0x00000007ff067819 */ /* 0x000fe40000011600 */
[----:B------:R-:W-:Y:S05]  /*1070*/  BRA.DIV UR6, `(.L_x_13) ;  /* 0x0000001606b87947 */ /* 0x000fea000b800000 */
[----:B------:R0:W1:Y:S04]  /*1080*/  SHFL.DOWN PT, R12, R3, R6, 0x1f ;  /* 0x08001f06030c7589 */ /* 0x00006800000e0000 */
[----:B------:R0:W2:Y:S04]  /*1090*/  SHFL.DOWN PT, R9, R11, R6, 0x1f ;  /* 0x08001f060b097589 */ /* 0x0000a800000e0000 */
[----:B------:R0:W3:Y:S02]  /*10a0*/  SHFL.DOWN PT, R8, R10, R6, 0x1f ;  /* 0x08001f060a087589 */ /* 0x0000e400000e0000 */
.L_x_46:
[----:B------:R-:W-:Y:S01]  /*10b0*/  ISETP.GE.U32.AND P1, PT, R0, 0x100, PT ;  /* 0x000001000000780c */ /* 0x000fe20003f26070 */
[----:B0--3--:R-:W-:Y:S01]  /*10c0*/  IMAD.MOV.U32 R6, RZ, RZ, R8 ;  /* 0x000000ffff067224 */ /* 0x009fe200078e0008 */
[----:B--2---:R-:W-:-:S06]  /*10d0*/  MOV R7, R9 ;  /* 0x0000000900077202 */ /* 0x004fcc0000000f00 */
[----:B------:R-:W-:-:S06]  /*10e0*/  DSETP.GT.AND P0, PT, R10, R6, PT ;  /* 0x000000060a00722a */ /* 0x000fcc0003f04000 */
[----:B------:R-:W-:Y:S02]  /*10f0*/  FSEL R10, R8, R10, P0 ;  /* 0x0000000a080a7208 */ /* 0x000fe40000000000 */
[----:B------:R-:W-:Y:S02]  /*1100*/  FSEL R11, R9, R11, P0 ;  /* 0x0000000b090b7208 */ /* 0x000fe40000000000 */
[----:B-1----:R-:W-:Y:S01]  /*1110*/  SEL R3, R12, R3, P0 ;  /* 0x000000030c037207 */ /* 0x002fe20000000000 */
[----:B------:R-:W-:Y:S06]  /*1120*/  @!P1 BRA `(.L_x_11) ;  /* 0x00000014002c9947 */ /* 0x000fec0003800000 */
[----:B------:R-:W-:Y:S01]  /*1130*/  UMOV UR6, 0xffffffff ;  /* 0xffffffff00067882 */ /* 0x000fe20000000000 */
[----:B------:R-:W-:Y:S02]  /*1140*/  SHF.R.U32.HI R6, RZ, 0x8, R0 ;  /* 0x00000008ff067819 */ /* 0x000fe40000011600 */
[----:B------:R-:W-:Y:S05]  /*1150*/  BRA.DIV UR6, `(.L_x_14) ;  /* 0x0000001606d47947 */ /* 0x000fea000b800000 */
[----:B------:R0:W1:Y:S04]  /*1160*/  SHFL.DOWN PT, R12, R3, R6, 0x1f ;  /* 0x08001f06030c7589 */ /* 0x00006800000e0000 */
[----:B------:R0:W2:Y:S04]  /*1170*/  SHFL.DOWN PT, R9, R11, R6, 0x1f ;  /* 0x08001f060b097589 */ /* 0x0000a800000e0000 */
[----:B------:R0:W3:Y:S02]  /*1180*/  SHFL.DOWN PT, R8, R10, R6, 0x1f ;  /* 0x08001f060a087589 */ /* 0x0000e400000e0000 */
.L_x_51:
[----:B------:R-:W-:Y:S01]  /*1190*/  ISETP.GE.U32.AND P1, PT, R0, 0x200, PT ;  /* 0x000002000000780c */ /* 0x000fe20003f26070 */
[----:B0--3--:R-:W-:Y:S02]  /*11a0*/  IMAD.MOV.U32 R6, RZ, RZ, R8 ;  /* 0x000000ffff067224 */ /* 0x009fe400078e0008 */
[----:B--2---:R-:W-:-:S06]  /*11b0*/  IMAD.MOV.U32 R7, RZ, RZ, R9 ;  /* 0x000000ffff077224 */ /* 0x004fcc00078e0009 */
        /* <DEDUP_REMOVED lines=11> */
.L_x_56:
        /* <DEDUP_REMOVED lines=14> */
.L_x_61:
        /* <DEDUP_REMOVED lines=14> */
.L_x_66:
        /* <DEDUP_REMOVED lines=14> */
.L_x_71:
        /* <DEDUP_REMOVED lines=14> */
.L_x_76:
        /* <DEDUP_REMOVED lines=14> */
.L_x_81:
        /* <DEDUP_REMOVED lines=14> */
.L_x_86:
        /* <DEDUP_REMOVED lines=14> */
.L_x_91:
        /* <DEDUP_REMOVED lines=14> */
.L_x_96:
        /* <DEDUP_REMOVED lines=14> */
.L_x_101:
        /* <DEDUP_REMOVED lines=14> */
.L_x_106:
        /* <DEDUP_REMOVED lines=14> */
.L_x_111:
        /* <DEDUP_REMOVED lines=14> */
.L_x_116:
        /* <DEDUP_REMOVED lines=14> */
.L_x_121:
        /* <DEDUP_REMOVED lines=14> */
.L_x_126:
        /* <DEDUP_REMOVED lines=14> */
.L_x_131:
        /* <DEDUP_REMOVED lines=14> */
.L_x_136:
        /* <DEDUP_REMOVED lines=14> */
.L_x_141:
        /* <DEDUP_REMOVED lines=14> */
.L_x_146:
        /* <DEDUP_REMOVED lines=14> */
.L_x_151:
        /* <DEDUP_REMOVED lines=14> */
.L_x_156:
        /* <DEDUP_REMOVED lines=14> */
.L_x_161:
[----:B------:R-:W-:Y:S01]  /*24d0*/  ISETP.GT.AND P1, PT, R0, -0x1, PT ;  /* 0xffffffff0000780c */ /* 0x000fe20003f24270 */
[----:B0--3--:R-:W-:Y:S02]  /*24e0*/  IMAD.MOV.U32 R6, RZ, RZ, R8 ;  /* 0x000000ffff067224 */ /* 0x009fe400078e0008 */
[----:B--2---:R-:W-:-:S06]  /*24f0*/  IMAD.MOV.U32 R7, RZ, RZ, R9 ;  /* 0x000000ffff077224 */ /* 0x004fcc00078e0009 */
[----:B------:R-:W-:-:S06]  /*2500*/  DSETP.GT.AND P0, PT, R10, R6, PT ;  /* 0x000000060a00722a */ /* 0x000fcc0003f04000 */
[----:B------:R-:W-:Y:S02]  /*2510*/  FSEL R10, R8, R10, P0 ;  /* 0x0000000a080a7208 */ /* 0x000fe40000000000 */
[----:B------:R-:W-:Y:S02]  /*2520*/  FSEL R11, R9, R11, P0 ;  /* 0x0000000b090b7208 */ /* 0x000fe40000000000 */
[----:B-1----:R-:W-:Y:S01]  /*2530*/  SEL R3, R12, R3, P0 ;  /* 0x000000030c037207 */ /* 0x002fe20000000000 */
[----:B------:R-:W-:Y:S06]  /*2540*/  @P1 BRA `(.L_x_11) ;  /* 0x0000000000241947 */ /* 0x000fec0003800000 */
[----:B------:R-:W-:-:S03]  /*2550*/  UMOV UR6, 0xffffffff ;  /* 0xffffffff00067882 */ /* 0x000fc60000000000 */
[----:B------:R-:W-:Y:S05]  /*2560*/  BRA.DIV UR6, `(.L_x_37) ;  /* 0x00000022065c7947 */ /* 0x000fea000b800000 */
[----:B------:R0:W1:Y:S04]  /*2570*/  SHFL.DOWN PT, R0, R3, 0x1, 0x1f ;  /* 0x08201f0003007f89 */ /* 0x00006800000e0000 */
[----:B------:R0:W2:Y:S04]  /*2580*/  SHFL.DOWN PT, R9, R11, 0x1, 0x1f ;  /* 0x08201f000b097f89 */ /* 0x0000a800000e0000 */
[----:B------:R0:W3:Y:S02]  /*2590*/  SHFL.DOWN PT, R8, R10, 0x1, 0x1f ;  /* 0x08201f000a087f89 */ /* 0x0000e400000e0000 */
.L_x_166:
[----:B---3--:R-:W-:Y:S01]  /*25a0*/  IMAD.MOV.U32 R6, RZ, RZ, R8 ;  /* 0x000000ffff067224 */ /* 0x008fe200078e0008 */
[----:B--2---:R-:W-:-:S06]  /*25b0*/  MOV R7, R9 ;  /* 0x0000000900077202 */ /* 0x004fcc0000000f00 */
[----:B------:R-:W-:-:S06]  /*25c0*/  DSETP.GT.AND P0, PT, R10, R6, PT ;  /* 0x000000060a00722a */ /* 0x000fcc0003f04000 */
[----:B01----:R-:W-:-:S08]  /*25d0*/  SEL R3, R0, R3, P0 ;  /* 0x0000000300037207 */ /* 0x003fd00000000000 */
.L_x_11:
[----:B------:R-:W-:Y:S05]  /*25e0*/  BSYNC B0 ;  /* 0x0000000000007941 */ /* 0x000fea0003800000 */
.L_x_10:
[----:B------:R-:W-:-:S13]  /*25f0*/  ISETP.NE.AND P0, PT, R25, RZ, PT ;  /* 0x000000ff1900720c */ /* 0x000fda0003f05270 */
[----:B------:R-:W-:Y:S05]  /*2600*/  @P0 EXIT ;  /* 0x000000000000094d */ /* 0x000fea0003800000 */
[----:B0-----:R-:W0:Y:S02]  /*2610*/  LDC.64 R6, c[0x0][0x3a0] ;  /* 0x0000e800ff067b82 */ /* 0x001e240000000a00 */
[----:B0-----:R-:W-:-:S05]  /*2620*/  IMAD.WIDE.U32 R4, R4, 0x4, R6 ;  /* 0x0000000404047825 */ /* 0x001fca00078e0006 */
[----:B-1----:R-:W-:Y:S01]  /*2630*/  STG.E desc[UR8][R4.64], R3 ;  /* 0x0000000304007986 */ /* 0x002fe2000c101908 */
[----:B------:R-:W-:Y:S05]  /*2640*/  EXIT ;  /* 0x000000000000794d */ /* 0x000fea0003800000 */
.L_x_12:
[----:B-1----:R-:W-:Y:S02]  /*2650*/  IMAD.MOV.U32 R7, RZ, RZ, R3 ;  /* 0x000000ffff077224 */ /* 0x002fe400078e0003 */
[----:B------:R-:W-:Y:S02]  /*2660*/  IMAD.MOV.U32 R5, RZ, RZ, 0x1f ;  /* 0x0000001fff057424 */ /* 0x000fe400078e00ff */
[----:B------:R-:W-:-:S07]  /*2670*/  IMAD.MOV.U32 R2, RZ, RZ, -0x1 ;  /* 0xffffffffff027424 */ /* 0x000fce00078e00ff */
[----:B0-----:R-:W-:Y:S05]  /*2680*/  WARPSYNC.COLLECTIVE R2, `(.L_x_38) ;  /* 0x0000000002087348 */ /* 0x001fea0003c00000 */
[----:B------:R1:W2:Y:S02]  /*2690*/  SHFL.DOWN P0, R8, R7, R6, R5 ;  /* 0x0800000607087389 */ /* 0x0002a40000000005 */
[----:B012---:R-:W-:Y:S05]  /*26a0*/  ENDCOLLECTIVE ;  /* 0x000000000000791b */ /* 0x007fea0003800000 */
.L_x_38:
[----:B------:R-:W-:Y:S01]  /*26b0*/  IMAD.MOV.U32 R7, RZ, RZ, R11 ;  /* 0x000000ffff077224 */ /* 0x000fe200078e000b */
[----:B------:R-:W-:-:S07]  /*26c0*/  MOV R12, R8 ;  /* 0x00000008000c7202 */ /* 0x000fce0000000f00 */
[----:B------:R-:W-:Y:S05]  /*26d0*/  WARPSYNC.COLLECTIVE R2, `(.L_x_39) ;  /* 0x0000000002087348 */ /* 0x000fea0003c00000 */
[----:B------:R0:W1:Y:S02]  /*26e0*/  SHFL.DOWN P0, R8, R7, R6, R5 ;  /* 0x0800000607087389 */ /* 0x0000640000000005 */
[----:B01----:R-:W-:Y:S05]  /*26f0*/  ENDCOLLECTIVE ;  /* 0x000000000000791b */ /* 0x003fea0003800000 */
.L_x_39:
[----:B------:R-:W-:Y:S02]  /*2700*/  IMAD.MOV.U32 R7, RZ, RZ, R10 ;  /* 0x000000ffff077224 */ /* 0x000fe400078e000a */
[----:B------:R-:W-:-:S07]  /*2710*/  IMAD.MOV.U32 R9, RZ, RZ, R8 ;  /* 0x000000ffff097224 */ /* 0x000fce00078e0008 */
[----:B------:R-:W-:Y:S05]  /*2720*/  WARPSYNC.COLLECTIVE R2, `(.L_x_40) ;  /* 0x0000000002087348 */ /* 0x000fea0003c00000 */
[----:B------:R0:W1:Y:S02]  /*2730*/  SHFL.DOWN P0, R8, R7, R6, R5 ;  /* 0x0800000607087389 */ /* 0x0000640000000005 */
[----:B01----:R-:W-:Y:S05]  /*2740*/  ENDCOLLECTIVE ;  /* 0x000000000000791b */ /* 0x003fea0003800000 */
.L_x_40:
[----:B------:R-:W-:Y:S05]  /*2750*/  BRA `(.L_x_41) ;  /* 0xffffffe8001c7947 */ /* 0x000fea000383ffff */
.L_x_13:
[----:B------:R-:W-:Y:S01]  /*2760*/  BSSY B1, `(.L_x_42) ;  /* 0x0000007000017945 */ /* 0x000fe20003800000 */
[----:B------:R-:W-:Y:S01]  /*2770*/  MOV R7, R3 ;  /* 0x0000000300077202 */ /* 0x000fe20000000f00 */
[----:B------:R-:W-:Y:S02]  /*2780*/  IMAD.MOV.U32 R5, RZ, RZ, 0x1f ;  /* 0x0000001fff057424 */ /* 0x000fe400078e00ff */
[----:B------:R-:W-:-:S07]  /*2790*/  IMAD.MOV.U32 R2, RZ, RZ, -0x1 ;  /* 0xffffffffff027424 */ /* 0x000fce00078e00ff */
[----:B------:R-:W-:Y:S05]  /*27a0*/  WARPSYNC.COLLECTIVE R2, `(.L_x_43) ;  /* 0x0000000002087348 */ /* 0x000fea0003c00000 */
[----:B------:R0:W1:Y:S02]  /*27b0*/  SHFL.DOWN P0, R8, R7, R6, R5 ;  /* 0x0800000607087389 */ /* 0x0000640000000005 */
[----:B01----:R-:W-:Y:S05]  /*27c0*/  ENDCOLLECTIVE ;  /* 0x000000000000791b */ /* 0x003fea0003800000 */
.L_x_43:
[----:B------:R-:W-:Y:S05]  /*27d0*/  BSYNC B1 ;  /* 0x0000000000017941 */ /* 0x000fea0003800000 */
.L_x_42:
[----:B------:R-:W-:Y:S01]  /*27e0*/  MOV R7, R11 ;  /* 0x0000000b00077202 */ /* 0x000fe20000000f00 */
[----:B------:R-:W-:Y:S02]  /*27f0*/  IMAD.MOV.U32 R5, RZ, RZ, 0x1f ;  /* 0x0000001fff057424 */ /* 0x000fe400078e00ff */
[----:B------:R-:W-:Y:S02]  /*2800*/  IMAD.MOV.U32 R2, RZ, RZ, -0x1 ;  /* 0xffffffffff027424 */ /* 0x000fe400078e00ff */
[----:B------:R-:W-:-:S07]  /*2810*/  IMAD.MOV.U32 R12, RZ, RZ, R8 ;  /* 0x000000ffff0c7224 */ /* 0x000fce00078e0008 */
[----:B------:R-:W-:Y:S05]  /*2820*/  WARPSYNC.COLLECTIVE R2, `(.L_x_44) ;  /* 0x0000000002087348 */ /* 0x000fea0003c00000 */
[----:B------:R0:W1:Y:S02]  /*2830*/  SHFL.DOWN P0, R8, R7, R6, R5 ;  /* 0x0800000607087389 */ /* 0x0000640000000005 */
[----:B01----:R-:W-:Y:S05]  /*2840*/  ENDCOLLECTIVE ;  /* 0x000000000000791b */ /* 0x003fea0003800000 */
.L_x_44:
[----:B------:R-:W-:Y:S01]  /*2850*/  MOV R7, R10 ;  /* 0x0000000a00077202 */ /* 0x000fe20000000f00 */
[----:B------:R-:W-:-:S07]  /*2860*/  IMAD.MOV.U32 R9, RZ, RZ, R8 ;  /* 0x000000ffff097224 */ /* 0x000fce00078e0008 */
[----:B------:R-:W-:Y:S05]  /*2870*/  WARPSYNC.COLLECTIVE R2, `(.L_x_45) ;  /* 0x0000000002087348 */ /* 0x000fea0003c00000 */
[----:B------:R0:W1:Y:S02]  /*2880*/  SHFL.DOWN P0, R8, R7, R6, R5 ;  /* 0x0800000607087389 */ /* 0x0000640000000005 */
[----:B01----:R-:W-:Y:S05]  /*2890*/  ENDCOLLECTIVE ;  /* 0x000000000000791b */ /* 0x003fea0003800000 */
.L_x_45:
[----:B------:R-:W-:Y:S05]  /*28a0*/  BRA `(.L_x_46) ;  /* 0xffffffe800007947 */ /* 0x000fea000383ffff */
.L_x_14:
[----:B------:R-:W-:Y:S01]  /*28b0*/  BSSY B1, `(.L_x_47) ;  /* 0x0000007000017945 */ /* 0x000fe20003800000 */
[----:B------:R-:W-:Y:S02]  /*28c0*/  IMAD.MOV.U32 R7, RZ, RZ, R3 ;  /* 0x000000ffff077224 */ /* 0x000fe400078e0003 */
[----:B------:R-:W-:Y:S02]  /*28d0*/  IMAD.MOV.U32 R5, RZ, RZ, 0x1f ;  /* 0x0000001fff057424 */ /* 0x000fe400078e00ff */
[----:B------:R-:W-:-:S07]  /*28e0*/  IMAD.MOV.U32 R2, RZ, RZ, -0x1 ;  /* 0xffffffffff027424 */ /* 0x000fce00078e00ff */
[----:B------:R-:W-:Y:S05]  /*28f0*/  WARPSYNC.COLLECTIVE R2, `(.L_x_48) ;  /* 0x0000000002087348 */ /* 0x000fea0003c00000 */
[----:B------:R0:W1:Y:S02]  /*2900*/  SHFL.DOWN P0, R8, R7, R6, R5 ;  /* 0x0800000607087389 */ /* 0x0000640000000005 */
[----:B01----:R-:W-:Y:S05]  /*2910*/  ENDCOLLECTIVE ;  /* 0x000000000000791b */ /* 0x003fea0003800000 */
.L_x_48:
[----:B------:R-:W-:Y:S05]  /*2920*/  BSYNC B1 ;  /* 0x0000000000017941 */ /* 0x000fea0003800000 */
.L_x_47:
[----:B------:R-:W-:Y:S01]  /*2930*/  IMAD.MOV.U32 R7, RZ, RZ, R11 ;  /* 0x000000ffff077224 */ /* 0x000fe200078e000b */
[----:B------:R-:W-:Y:S01]  /*2940*/  MOV R12, R8 ;  /* 0x00000008000c7202 */ /* 0x000fe20000000f00 */
[----:B------:R-:W-:Y:S02]  /*2950*/  IMAD.MOV.U32 R5, RZ, RZ, 0x1f ;  /* 0x0000001fff057424 */ /* 0x000fe400078e00ff */
[----:B------:R-:W-:-:S07]  /*2960*/  IMAD.MOV.U32 R2, RZ, RZ, -0x1 ;  /* 0xffffffffff027424 */ /* 0x000fce00078e00ff */
[----:B------:R-:W-:Y:S05]  /*2970*/  WARPSYNC.COLLECTIVE R2, `(.L_x_49) ;  /* 0x0000000002087348 */ /* 0x000fea0003c00000 */
[----:B------:R0:W1:Y:S02]  /*2980*/  SHFL.DOWN P0, R8, R7, R6, R5 ;  /* 0x0800000607087389 */ /* 0x0000640000000005 */
[----:B01----:R-:W-:Y:S05]  /*2990*/  ENDCOLLECTIVE ;  /* 0x000000000000791b */ /* 0x003fea0003800000 */
.L_x_49:
[----:B------:R-:W-:Y:S01]  /*29a0*/  IMAD.MOV.U32 R7, RZ, RZ, R10 ;  /* 0x000000ffff077224 */ /* 0x000fe200078e000a */
[----:B------:R-:W-:-:S07]  /*29b0*/  MOV R9, R8 ;  /* 0x0000000800097202 */ /* 0x000fce0000000f00 */
[----:B------:R-:W-:Y:S05]  /*29c0*/  WARPSYNC.COLLECTIVE R2, `(.L_x_50) ;  /* 0x0000000002087348 */ /* 0x000fea0003c00000 */
[----:B------:R0:W1:Y:S02]  /*29d0*/  SHFL.DOWN P0, R8, R7, R6, R5 ;  /* 0x0800000607087389 */ /* 0x0000640000000005 */
[----:B01----:R-:W-:Y:S05]  /*29e0*/  ENDCOLLECTIVE ;  /* 0x000000000000791b */ /* 0x003fea0003800000 */
.L_x_50:
[----:B------:R-:W-:Y:S05]  /*29f0*/  BRA `(.L_x_51) ;  /* 0xffffffe400e47947 */ /* 0x000fea000383ffff */
.L_x_15:
[----:B------:R-:W-:Y:S01]  /*2a00*/  BSSY B1, `(.L_x_52) ;  /* 0x0000007000017945 */ /* 0x000fe20003800000 */
[----:B------:R-:W-:Y:S01]  /*2a10*/  IMAD.MOV.U32 R7, RZ, RZ, R3 ;  /* 0x000000ffff077224 */ /* 0x000fe200078e0003 */
[----:B------:R-:W-:Y:S01]  /*2a20*/  MOV R2, 0xffffffff ;  /* 0xffffffff00027802 */ /* 0x000fe20000000f00 */
[----:B------:R-:W-:-:S07]  /*2a30*/  IMAD.MOV.U32 R5, RZ, RZ, 0x1f ;  /* 0x0000001fff057424 */ /* 0x000fce00078e00ff */
[----:B------:R-:W-:Y:S05]  /*2a40*/  WARPSYNC.COLLECTIVE R2, `(.L_x_53) ;  /* 0x0000000002087348 */ /* 0x000fea0003c00000 */
[----:B------:R0:W1:Y:S02]  /*2a50*/  SHFL.DOWN P0, R8, R7, R6, R5 ;  /* 0x0800000607087389 */ /* 0x0000640000000005 */
[----:B01----:R-:W-:Y:S05]  /*2a60*/  ENDCOLLECTIVE ;  /* 0x000000000000791b */ /* 0x003fea0003800000 */
.L_x_53:
[----:B------:R-:W-:Y:S05]  /*2a70*/  BSYNC B1 ;  /* 0x0000000000017941 */ /* 0x000fea0003800000 */
.L_x_52:
[----:B------:R-:W-:Y:S01]  /*2a80*/  IMAD.MOV.U32 R7, RZ, RZ, R11 ;  /* 0x000000ffff077224 */ /* 0x000fe200078e000b */
[----:B------:R-:W-:Y:S01]  /*2a90*/  MOV R2, 0xffffffff ;  /* 0xffffffff00027802 */ /* 0x000fe20000000f00 */
[----:B------:R-:W-:Y:S02]  /*2aa0*/  IMAD.MOV.U32 R5, RZ, RZ, 0x1f ;  /* 0x0000001fff057424 */ /* 0x000fe400078e00ff */
[----:B------:R-:W-:-:S07]  /*2ab0*/  IMAD.MOV.U32 R12, RZ, RZ, R8 ;  /* 0x000000ffff0c7224 */ /* 0x000fce00078e0008 */
[----:B------:R-:W-:Y:S05]  /*2ac0*/  WARPSYNC.COLLECTIVE R2, `(.L_x_54) ;  /* 0x0000000002087348 */ /* 0x000fea0003c00000 */
[----:B------:R0:W1:Y:S02]  /*2ad0*/  SHFL.DOWN P0, R8, R7, R6, R5 ;  /* 0x0800000607087389 */ /* 0x0000640000000005 */
[----:B01----:R-:W-:Y:S05]  /*2ae0*/  ENDCOLLECTIVE ;  /* 0x000000000000791b */ /* 0x003fea0003800000 */
.L_x_54:
[----:B------:R-:W-:Y:S02]  /*2af0*/  IMAD.MOV.U32 R7, RZ, RZ, R10 ;  /* 0x000000ffff077224 */ /* 0x000fe400078e000a */
[----:B------:R-:W-:-:S07]  /*2b00*/  IMAD.MOV.U32 R9, RZ, RZ, R8 ;  /* 0x000000ffff097224 */ /* 0x000fce00078e0008 */
[----:B------:R-:W-:Y:S05]  /*2b10*/  WARPSYNC.COLLECTIVE R2, `(.L_x_55) ;  /* 0x0000000002087348 */ /* 0x000fea0003c00000 */
[----:B------:R0:W1:Y:S02]  /*2b20*/  SHFL.DOWN P0, R8, R7, R6, R5 ;  /* 0x0800000607087389 */ /* 0x0000640000000005 */
[----:B01----:R-:W-:Y:S05]  /*2b30*/  ENDCOLLECTIVE ;  /* 0x000000000000791b */ /* 0x003fea0003800000 */
.L_x_55:
[----:B------:R-:W-:Y:S05]  /*2b40*/  BRA `(.L_x_56) ;  /* 0xffffffe400c87947 */ /* 0x000fea000383ffff */
.L_x_16:
[----:B------:R-:W-:Y:S01]  /*2b50*/  HFMA2 R5, -RZ, RZ, 0, 1.847743988037109375e-06 ;  /* 0x0000001fff057431 */ /* 0x000fe200000001ff */
[----:B------:R-:W-:Y:S01]  /*2b60*/  BSSY B1, `(.L_x_57) ;  /* 0x0000006000017945 */ /* 0x000fe20003800000 */
[----:B------:R-:W-:Y:S02]  /*2b70*/  IMAD.MOV.U32 R7, RZ, RZ, R3 ;  /* 0x000000ffff077224 */ /* 0x000fe400078e0003 */
[----:B------:R-:W-:-:S07]  /*2b80*/  IMAD.MOV.U32 R2, RZ, RZ, -0x1 ;  /* 0xffffffffff027424 */ /* 0x000fce00078e00ff */
[----:B------:R-:W-:Y:S05]  /*2b90*/  WARPSYNC.COLLECTIVE R2, `(.L_x_58) ;  /* 0x0000000002087348 */ /* 0x000fea0003c00000 */
[----:B------:R0:W1:Y:S02]  /*2ba0*/  SHFL.DOWN P0, R8, R7, R6, R5 ;  /* 0x0800000607087389 */ /* 0x0000640000000005 */
[----:B01----:R-:W-:Y:S05]  /*2bb0*/  ENDCOLLECTIVE ;  /* 0x000000000000791b */ /* 0x003fea0003800000 */
.L_x_58:
[----:B------:R-:W-:Y:S05]  /*2bc0*/  BSYNC B1 ;  /* 0x0000000000017941 */ /* 0x000fea0003800000 */
.L_x_57:
[----:B------:R-:W-:Y:S01]  /*2bd0*/  IMAD.MOV.U32 R7, RZ, RZ, R11 ;  /* 0x000000ffff077224 */ /* 0x000fe200078e000b */
[----:B------:R-:W-:Y:S01]  /*2be0*/  MOV R5, 0x1f ;  /* 0x0000001f00057802 */ /* 0x000fe20000000f00 */
[----:B------:R-:W-:Y:S02]  /*2bf0*/  IMAD.MOV.U32 R2, RZ, RZ, -0x1 ;  /* 0xffffffffff027424 */ /* 0x000fe400078e00ff */
[----:B------:R-:W-:-:S07]  /*2c00*/  IMAD.MOV.U32 R12, RZ, RZ, R8 ;  /* 0x000000ffff0c7224 */ /* 0x000fce00078e0008 */
[----:B------:R-:W-:Y:S05]  /*2c10*/  WARPSYNC.COLLECTIVE R2, `(.L_x_59) ;  /* 0x0000000002087348 */ /* 0x000fea0003c00000 */
[----:B------:R0:W1:Y:S02]  /*2c20*/  SHFL.DOWN P0, R8, R7, R6, R5 ;  /* 0x0800000607087389 */ /* 0x0000640000000005 */
[----:B01----:R-:W-:Y:S05]  /*2c30*/  ENDCOLLECTIVE ;  /* 0x000000000000791b */ /* 0x003fea0003800000 */
.L_x_59:
[----:B------:R-:W-:Y:S02]  /*2c40*/  IMAD.MOV.U32 R7, RZ, RZ, R10 ;  /* 0x000000ffff077224 */ /* 0x000fe400078e000a */
[----:B------:R-:W-:-:S07]  /*2c50*/  IMAD.MOV.U32 R9, RZ, RZ, R8 ;  /* 0x000000ffff097224 */ /* 0x000fce00078e0008 */
[----:B------:R-:W-:Y:S05]  /*2c60*/  WARPSYNC.COLLECTIVE R2, `(.L_x_60) ;  /* 0x0000000002087348 */ /* 0x000fea0003c00000 */
[----:B------:R0:W1:Y:S02]  /*2c70*/  SHFL.DOWN P0, R8, R7, R6, R5 ;  /* 0x0800000607087389 */ /* 0x0000640000000005 */
[----:B01----:R-:W-:Y:S05]  /*2c80*/  ENDCOLLECTIVE ;  /* 0x000000000000791b */ /* 0x003fea0003800000 */
.L_x_60:
[----:B------:R-:W-:Y:S05]  /*2c90*/  BRA `(.L_x_61) ;  /* 0xffffffe400ac7947 */ /* 0x000fea000383ffff */
.L_x_17:
[----:B------:R-:W-:Y:S01]  /*2ca0*/  BSSY B1, `(.L_x_62) ;  /* 0x0000007000017945 */ /* 0x000fe20003800000 */
[----:B------:R-:W-:Y:S01]  /*2cb0*/  MOV R7, R3 ;  /* 0x0000000300077202 */ /* 0x000fe20000000f00 */
[----:B------:R-:W-:Y:S02]  /*2cc0*/  IMAD.MOV.U32 R5, RZ, RZ, 0x1f ;  /* 0x0000001fff057424 */ /* 0x000fe400078e00ff */
[----:B------:R-:W-:-:S07]  /*2cd0*/  IMAD.MOV.U32 R2, RZ, RZ, -0x1 ;  /* 0xffffffffff027424 */ /* 0x000fce00078e00ff */
[----:B------:R-:W-:Y:S05]  /*2ce0*/  WARPSYNC.COLLECTIVE R2, `(.L_x_63) ;  /* 0x0000000002087348 */ /* 0x000fea0003c00000 */
[----:B------:R0:W1:Y:S02]  /*2cf0*/  SHFL.DOWN P0, R8, R7, R6, R5 ;  /* 0x0800000607087389 */ /* 0x0000640000000005 */
[----:B01----:R-:W-:Y:S05]  /*2d00*/  ENDCOLLECTIVE ;  /* 0x000000000000791b */ /* 0x003fea0003800000 */
.L_x_63:
[----:B------:R-:W-:Y:S05]  /*2d10*/  BSYNC B1 ;  /* 0x0000000000017941 */ /* 0x000fea0003800000 */
.L_x_62:
[----:B------:R-:W-:Y:S01]  /*2d20*/  MOV R7, R11 ;  /* 0x0000000b00077202 */ /* 0x000fe20000000f00 */
[----:B------:R-:W-:Y:S02]  /*2d30*/  IMAD.MOV.U32 R5, RZ, RZ, 0x1f ;  /* 0x0000001fff057424 */ /* 0x000fe400078e00ff */
[----:B------:R-:W-:Y:S02]  /*2d40*/  IMAD.MOV.U32 R2, RZ, RZ, -0x1 ;  /* 0xffffffffff027424 */ /* 0x000fe400078e00ff */
[----:B------:R-:W-:-:S07]  /*2d50*/  IMAD.MOV.U32 R12, RZ, RZ, R8 ;  /* 0x000000ffff0c7224 */ /* 0x000fce00078e0008 */
[----:B------:R-:W-:Y:S05]  /*2d60*/  WARPSYNC.COLLECTIVE R2, `(.L_x_64) ;  /* 0x0000000002087348 */ /* 0x000fea0003c00000 */
[----:B------:R0:W1:Y:S02]  /*2d70*/  SHFL.DOWN P0, R8, R7, R6, R5 ;  /* 0x0800000607087389 */ /* 0x0000640000000005 */
[----:B01----:R-:W-:Y:S05]  /*2d80*/  ENDCOLLECTIVE ;  /* 0x000000000000791b */ /* 0x003fea0003800000 */
.L_x_64:
[----:B------:R-:W-:Y:S01]  /*2d90*/  MOV R7, R10 ;  /* 0x0000000a00077202 */ /* 0x000fe20000000f00 */
[----:B------:R-:W-:-:S07]  /*2da0*/  IMAD.MOV.U32 R9, RZ, RZ, R8 ;  /* 0x000000ffff097224 */ /* 0x000fce00078e0008 */
[----:B------:R-:W-:Y:S05]  /*2db0*/  WARPSYNC.COLLECTIVE R2, `(.L_x_65) ;  /* 0x0000000002087348 */ /* 0x000fea0003c00000 */
[----:B------:R0:W1:Y:S02]  /*2dc0*/  SHFL.DOWN P0, R8, R7, R6, R5 ;  /* 0x0800000607087389 */ /* 0x0000640000000005 */
[----:B01----:R-:W-:Y:S05]  /*2dd0*/  ENDCOLLECTIVE ;  /* 0x000000000000791b */ /* 0x003fea0003800000 */
.L_x_65:
[----:B------:R-:W-:Y:S05]  /*2de0*/  BRA `(.L_x_66) ;  /* 0xffffffe400907947 */ /* 0x000fea000383ffff */
.L_x_18:
[----:B------:R-:W-:Y:S01]  /*2df0*/  BSSY B1, `(.L_x_67) ;  /* 0x0000007000017945 */ /* 0x000fe20003800000 */
[----:B------:R-:W-:Y:S02]  /*2e00*/  IMAD.MOV.U32 R7, RZ, RZ, R3 ;  /* 0x000000ffff077224 */ /* 0x000fe400078e0003 */
[----:B------:R-:W-:Y:S02]  /*2e10*/  IMAD.MOV.U32 R5, RZ, RZ, 0x1f ;  /* 0x0000001fff057424 */ /* 0x000fe400078e00ff */
[----:B------:R-:W-:-:S07]  /*2e20*/  IMAD.MOV.U32 R2, RZ, RZ, -0x1 ;  /* 0xffffffffff027424 */ /* 0x000fce00078e00ff */
[----:B------:R-:W-:Y:S05]  /*2e30*/  WARPSYNC.COLLECTIVE R2, `(.L_x_68) ;  /* 0x0000000002087348 */ /* 0x000fea0003c00000 */
[----:B------:R0:W1:Y:S02]  /*2e40*/  SHFL.DOWN P0, R8, R7, R6, R5 ;  /* 0x0800000607087389 */ /* 0x0000640000000005 */
[----:B01----:R-:W-:Y:S05]  /*2e50*/  ENDCOLLECTIVE ;  /* 0x000000000000791b */ /* 0x003fea0003800000 */
.L_x_68:
[----:B------:R-:W-:Y:S05]  /*2e60*/  BSYNC B1 ;  /* 0x0000000000017941 */ /* 0x000fea0003800000 */
.L_x_67:
[----:B------:R-:W-:Y:S01]  /*2e70*/  IMAD.MOV.U32 R7, RZ, RZ, R11 ;  /* 0x000000ffff077224 */ /* 0x000fe200078e000b */
[----:B------:R-:W-:Y:S01]  /*2e80*/  MOV R12, R8 ;  /* 0x00000008000c7202 */ /* 0x000fe20000000f00 */
[----:B------:R-:W-:Y:S02]  /*2e90*/  IMAD.MOV.U32 R5, RZ, RZ, 0x1f ;  /* 0x0000001fff057424 */ /* 0x000fe400078e00ff */
[----:B------:R-:W-:-:S07]  /*2ea0*/  IMAD.MOV.U32 R2, RZ, RZ, -0x1 ;  /* 0xffffffffff027424 */ /* 0x000fce00078e00ff */
[----:B------:R-:W-:Y:S05]  /*2eb0*/  WARPSYNC.COLLECTIVE R2, `(.L_x_69) ;  /* 0x0000000002087348 */ /* 0x000fea0003c00000 */
[----:B------:R0:W1:Y:S02]  /*2ec0*/  SHFL.DOWN P0, R8, R7, R6, R5 ;  /* 0x0800000607087389 */ /* 0x0000640000000005 */
[----:B01----:R-:W-:Y:S05]  /*2ed0*/  ENDCOLLECTIVE ;  /* 0x000000000000791b */ /* 0x003fea0003800000 */
.L_x_69:
[----:B------:R-:W-:Y:S01]  /*2ee0*/  IMAD.MOV.U32 R7, RZ, RZ, R10 ;  /* 0x000000ffff077224 */ /* 0x000fe200078e000a */
[----:B------:R-:W-:-:S07]  /*2ef0*/  MOV R9, R8 ;  /* 0x0000000800097202 */ /* 0x000fce0000000f00 */
[----:B------:R-:W-:Y:S05]  /*2f00*/  WARPSYNC.COLLECTIVE R2, `(.L_x_70) ;  /* 0x0000000002087348 */ /* 0x000fea0003c00000 */
[----:B------:R0:W1:Y:S02]  /*2f10*/  SHFL.DOWN P0, R8, R7, R6, R5 ;  /* 0x0800000607087389 */ /* 0x0000640000000005 */
[----:B01----:R-:W-:Y:S05]  /*2f20*/  ENDCOLLECTIVE ;  /* 0x000000000000791b */ /* 0x003fea0003800000 */
.L_x_70:
[----:B------:R-:W-:Y:S05]  /*2f30*/  BRA `(.L_x_71) ;  /* 0xffffffe400747947 */ /* 0x000fea000383ffff */
.L_x_19:
[----:B------:R-:W-:Y:S01]  /*2f40*/  BSSY B1, `(.L_x_72) ;  /* 0x0000007000017945 */ /* 0x000fe20003800000 */
[----:B------:R-:W-:Y:S01]  /*2f50*/  IMAD.MOV.U32 R7, RZ, RZ, R3 ;  /* 0x000000ffff077224 */ /* 0x000fe200078e0003 */
[----:B------:R-:W-:Y:S01]  /*2f60*/  MOV R2, 0xffffffff ;  /* 0xffffffff00027802 */ /* 0x000fe20000000f00 */
[----:B------:R-:W-:-:S07]  /*2f70*/  IMAD.MOV.U32 R5, RZ, RZ, 0x1f ;  /* 0x0000001fff057424 */ /* 0x000fce00078e00ff */
[----:B------:R-:W-:Y:S05]  /*2f80*/  WARPSYNC.COLLECTIVE R2, `(.L_x_73) ;  /* 0x0000000002087348 */ /* 0x000fea0003c00000 */
[----:B------:R0:W1:Y:S02]  /*2f90*/  SHFL.DOWN P0, R8, R7, R6, R5 ;  /* 0x0800000607087389 */ /* 0x0000640000000005 */
[----:B01----:R-:W-:Y:S05]  /*2fa0*/  ENDCOLLECTIVE ;  /* 0x000000000000791b */ /* 0x003fea0003800000 */
.L_x_73:
[----:B------:R-:W-:Y:S05]  /*2fb0*/  BSYNC B1 ;  /* 0x0000000000017941 */ /* 0x000fea0003800000 */
.L_x_72:
[----:B------:R-:W-:Y:S01]  /*2fc0*/  IMAD.MOV.U32 R7, RZ, RZ, R11 ;  /* 0x000000ffff077224 */ /* 0x000fe200078e000b */
[----:B------:R-:W-:Y:S01]  /*2fd0*/  MOV R2, 0xffffffff ;  /* 0xffffffff00027802 */ /* 0x000fe20000000f00 */
[----:B------:R-:W-:Y:S02]  /*2fe0*/  IMAD.MOV.U32 R5, RZ, RZ, 0x1f ;  /* 0x0000001fff057424 */ /* 0x000fe400078e00ff */
[----:B------:R-:W-:-:S07]  /*2ff0*/  IMAD.MOV.U32 R12, RZ, RZ, R8 ;  /* 0x000000ffff0c7224 */ /* 0x000fce00078e0008 */
[----:B------:R-:W-:Y:S05]  /*3000*/  WARPSYNC.COLLECTIVE R2, `(.L_x_74) ;  /* 0x0000000002087348 */ /* 0x000fea0003c00000 */
[----:B------:R0:W1:Y:S02]  /*3010*/  SHFL.DOWN P0, R8, R7, R6, R5 ;  /* 0x0800000607087389 */ /* 0x0000640000000005 */
[----:B01----:R-:W-:Y:S05]  /*3020*/  ENDCOLLECTIVE ;  /* 0x000000000000791b */ /* 0x003fea0003800000 */
.L_x_74:
[----:B------:R-:W-:Y:S02]  /*3030*/  IMAD.MOV.U32 R7, RZ, RZ, R10 ;  /* 0x000000ffff077224 */ /* 0x000fe400078e000a */
[----:B------:R-:W-:-:S07]  /*3040*/  IMAD.MOV.U32 R9, RZ, RZ, R8 ;  /* 0x000000ffff097224 */ /* 0x000fce00078e0008 */
[----:B------:R-:W-:Y:S05]  /*3050*/  WARPSYNC.COLLECTIVE R2, `(.L_x_75) ;  /* 0x0000000002087348 */ /* 0x000fea0003c00000 */
[----:B------:R0:W1:Y:S02]  /*3060*/  SHFL.DOWN P0, R8, R7, R6, R5 ;  /* 0x0800000607087389 */ /* 0x0000640000000005 */
[----:B01----:R-:W-:Y:S05]  /*3070*/  ENDCOLLECTIVE ;  /* 0x000000000000791b */ /* 0x003fea0003800000 */
.L_x_75:
[----:B------:R-:W-:Y:S05]  /*3080*/  BRA `(.L_x_76) ;  /* 0xffffffe400587947 */ /* 0x000fea000383ffff */
.L_x_20:
[----:B------:R-:W-:Y:S01]  /*3090*/  HFMA2 R5, -RZ, RZ, 0, 1.847743988037109375e-06 ;  /* 0x0000001fff057431 */ /* 0x000fe200000001ff */
[----:B------:R-:W-:Y:S01]  /*30a0*/  BSSY B1, `(.L_x_77) ;  /* 0x0000006000017945 */ /* 0x000fe20003800000 */
[----:B------:R-:W-:Y:S02]  /*30b0*/  IMAD.MOV.U32 R7, RZ, RZ, R3 ;  /* 0x000000ffff077224 */ /* 0x000fe400078e0003 */
[----:B------:R-:W-:-:S07]  /*30c0*/  IMAD.MOV.U32 R2, RZ, RZ, -0x1 ;  /* 0xffffffffff027424 */ /* 0x000fce00078e00ff */
[----:B------:R-:W-:Y:S05]  /*30d0*/  WARPSYNC.COLLECTIVE R2, `(.L_x_78) ;  /* 0x0000000002087348 */ /* 0x000fea0003c00000 */
[----:B------:R0:W1:Y:S02]  /*30e0*/  SHFL.DOWN P0, R8, R7, R6, R5 ;  /* 0x0800000607087389 */ /* 0x0000640000000005 */
[----:B01----:R-:W-:Y:S05]  /*30f0*/  ENDCOLLECTIVE ;  /* 0x000000000000791b */ /* 0x003fea0003800000 */
.L_x_78:
[----:B------:R-:W-:Y:S05]  /*3100*/  BSYNC B1 ;  /* 0x0000000000017941 */ /* 0x000fea0003800000 */
.L_x_77:
[----:B------:R-:W-:Y:S01]  /*3110*/  IMAD.MOV.U32 R7, RZ, RZ, R11 ;  /* 0x000000ffff077224 */ /* 0x000fe200078e000b */
[----:B------:R-:W-:Y:S01]  /*3120*/  MOV R5, 0x1f ;  /* 0x0000001f00057802 */ /* 0x000fe20000000f00 */
[----:B------:R-:W-:Y:S02]  /*3130*/  IMAD.MOV.U32 R2, RZ, RZ, -0x1 ;  /* 0xffffffffff027424 */ /* 0x000fe400078e00ff */
[----:B------:R-:W-:-:S07]  /*3140*/  IMAD.MOV.U32 R12, RZ, RZ, R8 ;  /* 0x000000ffff0c7224 */ /* 0x000fce00078e0008 */
[----:B------:R-:W-:Y:S05]  /*3150*/  WARPSYNC.COLLECTIVE R2, `(.L_x_79) ;  /* 0x0000000002087348 */ /* 0x000fea0003c00000 */
[----:B------:R0:W1:Y:S02]  /*3160*/  SHFL.DOWN P0, R8, R7, R6, R5 ;  /* 0x0800000607087389 */ /* 0x0000640000000005 */
[----:B01----:R-:W-:Y:S05]  /*3170*/  ENDCOLLECTIVE ;  /* 0x000000000000791b */ /* 0x003fea0003800000 */
.L_x_79:
[----:B------:R-:W-:Y:S02]  /*3180*/  IMAD.MOV.U32 R7, RZ, RZ, R10 ;  /* 0x000000ffff077224 */ /* 0x000fe400078e000a */
[----:B------:R-:W-:-:S07]  /*3190*/  IMAD.MOV.U32 R9, RZ, RZ, R8 ;  /* 0x000000ffff097224 */ /* 0x000fce00078e0008 */
[----:B------:R-:W-:Y:S05]  /*31a0*/  WARPSYNC.COLLECTIVE R2, `(.L_x_80) ;  /* 0x0000000002087348 */ /* 0x000fea0003c00000 */
[----:B------:R0:W1:Y:S02]  /*31b0*/  SHFL.DOWN P0, R8, R7, R6, R5 ;  /* 0x0800000607087389 */ /* 0x0000640000000005 */
[----:B01----:R-:W-:Y:S05]  /*31c0*/  ENDCOLLECTIVE ;  /* 0x000000000000791b */ /* 0x003fea0003800000 */
.L_x_80:
[----:B------:R-:W-:Y:S05]  /*31d0*/  BRA `(.L_x_81) ;  /* 0xffffffe4003c7947 */ /* 0x000fea000383ffff */
.L_x_21:
[----:B------:R-:W-:Y:S01]  /*31e0*/  BSSY B1, `(.L_x_82) ;  /* 0x0000007000017945 */ /* 0x000fe20003800000 */
[----:B------:R-:W-:Y:S01]  /*31f0*/  MOV R7, R3 ;  /* 0x0000000300077202 */ /* 0x000fe20000000f00 */
[----:B------:R-:W-:Y:S02]  /*3200*/  IMAD.MOV.U32 R5, RZ, RZ, 0x1f ;  /* 0x0000001fff057424 */ /* 0x000fe400078e00ff */
[----:B------:R-:W-:-:S07]  /*3210*/  IMAD.MOV.U32 R2, RZ, RZ, -0x1 ;  /* 0xffffffffff027424 */ /* 0x000fce00078e00ff */
[----:B------:R-:W-:Y:S05]  /*3220*/  WARPSYNC.COLLECTIVE R2, `(.L_x_83) ;  /* 0x0000000002087348 */ /* 0x000fea0003c00000 */
[----:B------:R0:W1:Y:S02]  /*3230*/  SHFL.DOWN P0, R8, R7, R6, R5 ;  /* 0x0800000607087389 */ /* 0x0000640000000005 */
[----:B01----:R-:W-:Y:S05]  /*3240*/  ENDCOLLECTIVE ;  /* 0x000000000000791b */ /* 0x003fea0003800000 */
.L_x_83:
[----:B------:R-:W-:Y:S05]  /*3250*/  BSYNC B1 ;  /* 0x0000000000017941 */ /* 0x000fea0003800000 */
.L_x_82:
[----:B------:R-:W-:Y:S01]  /*3260*/  MOV R7, R11 ;  /* 0x0000000b00077202 */ /* 0x000fe20000000f00 */
[----:B------:R-:W-:Y:S02]  /*3270*/  IMAD.MOV.U32 R5, RZ, RZ, 0x1f ;  /* 0x0000001fff057424 */ /* 0x000fe400078e00ff */
[----:B------:R-:W-:Y:S02]  /*3280*/  IMAD.MOV.U32 R2, RZ, RZ, -0x1 ;  /* 0xffffffffff027424 */ /* 0x000fe400078e00ff */
[----:B------:R-:W-:-:S07]  /*3290*/  IMAD.MOV.U32 R12, RZ, RZ, R8 ;  /* 0x000000ffff0c7224 */ /* 0x000fce00078e0008 */
[----:B------:R-:W-:Y:S05]  /*32a0*/  WARPSYNC.COLLECTIVE R2, `(.L_x_84) ;  /* 0x0000000002087348 */ /* 0x000fea0003c00000 */
[----:B------:R0:W1:Y:S02]  /*32b0*/  SHFL.DOWN P0, R8, R7, R6, R5 ;  /* 0x0800000607087389 */ /* 0x0000640000000005 */
[----:B01----:R-:W-:Y:S05]  /*32c0*/  ENDCOLLECTIVE ;  /* 0x000000000000791b */ /* 0x003fea0003800000 */
.L_x_84:
[----:B------:R-:W-:Y:S01]  /*32d0*/  MOV R7, R10 ;  /* 0x0000000a00077202 */ /* 0x000fe20000000f00 */
[----:B------:R-:W-:-:S07]  /*32e0*/  IMAD.MOV.U32 R9, RZ, RZ, R8 ;  /* 0x000000ffff097224 */ /* 0x000fce00078e0008 */
[----:B------:R-:W-:Y:S05]  /*32f0*/  WARPSYNC.COLLECTIVE R2, `(.L_x_85) ;  /* 0x0000000002087348 */ /* 0x000fea0003c00000 */
[----:B------:R0:W1:Y:S02]  /*3300*/  SHFL.DOWN P0, R8, R7, R6, R5 ;  /* 0x0800000607087389 */ /* 0x0000640000000005 */
[----:B01----:R-:W-:Y:S05]  /*3310*/  ENDCOLLECTIVE ;  /* 0x000000000000791b */ /* 0x003fea0003800000 */
.L_x_85:
[----:B------:R-:W-:Y:S05]  /*3320*/  BRA `(.L_x_86) ;  /* 0xffffffe400207947 */ /* 0x000fea000383ffff */
.L_x_22:
[----:B------:R-:W-:Y:S01]  /*3330*/  BSSY B1, `(.L_x_87) ;  /* 0x0000007000017945 */ /* 0x000fe20003800000 */
[----:B------:R-:W-:Y:S02]  /*3340*/  IMAD.MOV.U32 R7, RZ, RZ, R3 ;  /* 0x000000ffff077224 */ /* 0x000fe400078e0003 */
[----:B------:R-:W-:Y:S02]  /*3350*/  IMAD.MOV.U32 R5, RZ, RZ, 0x1f ;  /* 0x0000001fff057424 */ /* 0x000fe400078e00ff */
[----:B------:R-:W-:-:S07]  /*3360*/  IMAD.MOV.U32 R2, RZ, RZ, -0x1 ;  /* 0xffffffffff027424 */ /* 0x000fce00078e00ff */
[----:B------:R-:W-:Y:S05]  /*3370*/  WARPSYNC.COLLECTIVE R2, `(.L_x_88) ;  /* 0x0000000002087348 */ /* 0x000fea0003c00000 */
[----:B------:R0:W1:Y:S02]  /*3380*/  SHFL.DOWN P0, R8, R7, R6, R5 ;  /* 0x0800000607087389 */ /* 0x0000640000000005 */
[----:B01----:R-:W-:Y:S05]  /*3390*/  ENDCOLLECTIVE ;  /* 0x000000000000791b */ /* 0x003fea0003800000 */
.L_x_88:
[----:B------:R-:W-:Y:S05]  /*33a0*/  BSYNC B1 ;  /* 0x0000000000017941 */ /* 0x000fea0003800000 */
.L_x_87:
[----:B------:R-:W-:Y:S01]  /*33b0*/  IMAD.MOV.U32 R7, RZ, RZ, R11 ;  /* 0x000000ffff077224 */ /* 0x000fe200078e000b */
[----:B------:R-:W-:Y:S01]  /*33c0*/  MOV R12, R8 ;  /* 0x00000008000c7202 */ /* 0x000fe20000000f00 */
[----:B------:R-:W-:Y:S02]  /*33d0*/  IMAD.MOV.U32 R5, RZ, RZ, 0x1f ;  /* 0x0000001fff057424 */ /* 0x000fe400078e00ff */
[----:B------:R-:W-:-:S07]  /*33e0*/  IMAD.MOV.U32 R2, RZ, RZ, -0x1 ;  /* 0xffffffffff027424 */ /* 0x000fce00078e00ff */
[----:B------:R-:W-:Y:S05]  /*33f0*/  WARPSYNC.COLLECTIVE R2, `(.L_x_89) ;  /* 0x0000000002087348 */ /* 0x000fea0003c00000 */
[----:B------:R0:W1:Y:S02]  /*3400*/  SHFL.DOWN P0, R8, R7, R6, R5 ;  /* 0x0800000607087389 */ /* 0x0000640000000005 */
[----:B01----:R-:W-:Y:S05]  /*3410*/  ENDCOLLECTIVE ;  /* 0x000000000000791b */ /* 0x003fea0003800000 */
.L_x_89:
[----:B------:R-:W-:Y:S01]  /*3420*/  IMAD.MOV.U32 R7, RZ, RZ, R10 ;  /* 0x000000ffff077224 */ /* 0x000fe200078e000a */
[----:B------:R-:W-:-:S07]  /*3430*/  MOV R9, R8 ;  /* 0x0000000800097202 */ /* 0x000fce0000000f00 */
[----:B------:R-:W-:Y:S05]  /*3440*/  WARPSYNC.COLLECTIVE R2, `(.L_x_90) ;  /* 0x0000000002087348 */ /* 0x000fea0003c00000 */
[----:B------:R0:W1:Y:S02]  /*3450*/  SHFL.DOWN P0, R8, R7, R6, R5 ;  /* 0x0800000607087389 */ /* 0x0000640000000005 */
[----:B01----:R-:W-:Y:S05]  /*3460*/  ENDCOLLECTIVE ;  /* 0x000000000000791b */ /* 0x003fea0003800000 */
.L_x_90:
[----:B------:R-:W-:Y:S05]  /*3470*/  BRA `(.L_x_91) ;  /* 0xffffffe400047947 */ /* 0x000fea000383ffff */
.L_x_23:
[----:B------:R-:W-:Y:S01]  /*3480*/  BSSY B1, `(.L_x_92) ;  /* 0x0000007000017945 */ /* 0x000fe20003800000 */
[----:B------:R-:W-:Y:S01]  /*3490*/  IMAD.MOV.U32 R7, RZ, RZ, R3 ;  /* 0x000000ffff077224 */ /* 0x000fe200078e0003 */
[----:B------:R-:W-:Y:S01]  /*34a0*/  MOV R2, 0xffffffff ;  /* 0xffffffff00027802 */ /* 0x000fe20000000f00 */
[----:B------:R-:W-:-:S07]  /*34b0*/  IMAD.MOV.U32 R5, RZ, RZ, 0x1f ;  /* 0x0000001fff057424 */ /* 0x000fce00078e00ff */
[----:B------:R-:W-:Y:S05]  /*34c0*/  WARPSYNC.COLLECTIVE R2, `(.L_x_93) ;  /* 0x0000000002087348 */ /* 0x000fea0003c00000 */
[----:B------:R0:W1:Y:S02]  /*34d0*/  SHFL.DOWN P0, R8, R7, R6, R5 ;  /* 0x0800000607087389 */ /* 0x0000640000000005 */
[----:B01----:R-:W-:Y:S05]  /*34e0*/  ENDCOLLECTIVE ;  /* 0x000000000000791b */ /* 0x003fea0003800000 */
.L_x_93:
[----:B------:R-:W-:Y:S05]  /*34f0*/  BSYNC B1 ;  /* 0x0000000000017941 */ /* 0x000fea0003800000 */
.L_x_92:
[----:B------:R-:W-:Y:S01]  /*3500*/  IMAD.MOV.U32 R7, RZ, RZ, R11 ;  /* 0x000000ffff077224 */ /* 0x000fe200078e000b */
[----:B------:R-:W-:Y:S01]  /*3510*/  MOV R2, 0xffffffff ;  /* 0xffffffff00027802 */ /* 0x000fe20000000f00 */
[----:B------:R-:W-:Y:S02]  /*3520*/  IMAD.MOV.U32 R5, RZ, RZ, 0x1f ;  /* 0x0000001fff057424 */ /* 0x000fe400078e00ff */
[----:B------:R-:W-:-:S07]  /*3530*/  IMAD.MOV.U32 R12, RZ, RZ, R8 ;  /* 0x000000ffff0c7224 */ /* 0x000fce00078e0008 */
[----:B------:R-:W-:Y:S05]  /*3540*/  WARPSYNC.COLLECTIVE R2, `(.L_x_94) ;  /* 0x0000000002087348 */ /* 0x000fea0003c00000 */
[----:B------:R0:W1:Y:S02]  /*3550*/  SHFL.DOWN P0, R8, R7, R6, R5 ;  /* 0x0800000607087389 */ /* 0x0000640000000005 */
[----:B01----:R-:W-:Y:S05]  /*3560*/  ENDCOLLECTIVE ;  /* 0x000000000000791b */ /* 0x003fea0003800000 */
.L_x_94:
[----:B------:R-:W-:Y:S02]  /*3570*/  IMAD.MOV.U32 R7, RZ, RZ, R10 ;  /* 0x000000ffff077224 */ /* 0x000fe400078e000a */
[----:B------:R-:W-:-:S07]  /*3580*/  IMAD.MOV.U32 R9, RZ, RZ, R8 ;  /* 0x000000ffff097224 */ /* 0x000fce00078e0008 */
[----:B------:R-:W-:Y:S05]  /*3590*/  WARPSYNC.COLLECTIVE R2, `(.L_x_95) ;  /* 0x0000000002087348 */ /* 0x000fea0003c00000 */
[----:B------:R0:W1:Y:S02]  /*35a0*/  SHFL.DOWN P0, R8, R7, R6, R5 ;  /* 0x0800000607087389 */ /* 0x0000640000000005 */
[----:B01----:R-:W-:Y:S05]  /*35b0*/  ENDCOLLECTIVE ;  /* 0x000000000000791b */ /* 0x003fea0003800000 */
.L_x_95:
[----:B------:R-:W-:Y:S05]  /*35c0*/  BRA `(.L_x_96) ;  /* 0xffffffe000e87947 */ /* 0x000fea000383ffff */
.L_x_24:
[----:B------:R-:W-:Y:S01]  /*35d0*/  BSSY B1, `(.L_x_97) ;  /* 0x0000007000017945 */ /* 0x000fe20003800000 */
[----:B------:R-:W-:Y:S01]  /*35e0*/  MOV R7, R3 ;  /* 0x0000000300077202 */ /* 0x000fe20000000f00 */
[----:B------:R-:W-:Y:S02]  /*35f0*/  IMAD.MOV.U32 R5, RZ, RZ, 0x1f ;  /* 0x0000001fff057424 */ /* 0x000fe400078e00ff */
[----:B------:R-:W-:-:S07]  /*3600*/  IMAD.MOV.U32 R2, RZ, RZ, -0x1 ;  /* 0xffffffffff027424 */ /* 0x000fce00078e00ff */
[----:B------:R-:W-:Y:S05]  /*3610*/  WARPSYNC.COLLECTIVE R2, `(.L_x_98) ;  /* 0x0000000002087348 */ /* 0x000fea0003c00000 */
[----:B------:R0:W1:Y:S02]  /*3620*/  SHFL.DOWN P0, R8, R7, R6, R5 ;  /* 0x0800000607087389 */ /* 0x0000640000000005 */
[----:B01----:R-:W-:Y:S05]  /*3630*/  ENDCOLLECTIVE ;  /* 0x000000000000791b */ /* 0x003fea0003800000 */
.L_x_98:
[----:B------:R-:W-:Y:S05]  /*3640*/  BSYNC B1 ;  /* 0x0000000000017941 */ /* 0x000fea0003800000 */
.L_x_97:
[----:B------:R-:W-:Y:S01]  /*3650*/  IMAD.MOV.U32 R7, RZ, RZ, R11 ;  /* 0x000000ffff077224 */ /* 0x000fe200078e000b */
[----:B------:R-:W-:Y:S01]  /*3660*/  MOV R2, 0xffffffff ;  /* 0xffffffff00027802 */ /* 0x000fe20000000f00 */
[----:B------:R-:W-:Y:S01]  /*3670*/  IMAD.MOV.U32 R5, RZ, RZ, 0x1f ;  /* 0x0000001fff057424 */ /* 0x000fe200078e00ff */
[----:B------:R-:W-:-:S07]  /*3680*/  MOV R12, R8 ;  /* 0x00000008000c7202 */ /* 0x000fce0000000f00 */
[----:B------:R-:W-:Y:S05]  /*3690*/  WARPSYNC.COLLECTIVE R2, `(.L_x_99) ;  /* 0x0000000002087348 */ /* 0x000fea0003c00000 */
[----:B------:R0:W1:Y:S02]  /*36a0*/  SHFL.DOWN P0, R8, R7, R6, R5 ;  /* 0x0800000607087389 */ /* 0x0000640000000005 */
[----:B01----:R-:W-:Y:S05]  /*36b0*/  ENDCOLLECTIVE ;  /* 0x000000000000791b */ /* 0x003fea0003800000 */
.L_x_99:
[----:B------:R-:W-:Y:S02]  /*36c0*/  IMAD.MOV.U32 R7, RZ, RZ, R10 ;  /* 0x000000ffff077224 */ /* 0x000fe400078e000a */
[----:B------:R-:W-:-:S07]  /*36d0*/  IMAD.MOV.U32 R9, RZ, RZ, R8 ;  /* 0x000000ffff097224 */ /* 0x000fce00078e0008 */
[----:B------:R-:W-:Y:S05]  /*36e0*/  WARPSYNC.COLLECTIVE R2, `(.L_x_100) ;  /* 0x0000000002087348 */ /* 0x000fea0003c00000 */
[----:B------:R0:W1:Y:S02]  /*36f0*/  SHFL.DOWN P0, R8, R7, R6, R5 ;  /* 0x0800000607087389 */ /* 0x0000640000000005 */
[----:B01----:R-:W-:Y:S05]  /*3700*/  ENDCOLLECTIVE ;  /* 0x000000000000791b */ /* 0x003fea0003800000 */
.L_x_100:
[----:B------:R-:W-:Y:S05]  /*3710*/  BRA `(.L_x_101) ;  /* 0xffffffe000cc7947 */ /* 0x000fea000383ffff */
.L_x_25:
[----:B------:R-:W-:Y:S01]  /*3720*/  BSSY B1, `(.L_x_102) ;  /* 0x0000007000017945 */ /* 0x000fe20003800000 */
[----:B------:R-:W-:Y:S01]  /*3730*/  MOV R7, R3 ;  /* 0x0000000300077202 */ /* 0x000fe20000000f00 */
[----:B------:R-:W-:Y:S02]  /*3740*/  IMAD.MOV.U32 R5, RZ, RZ, 0x1f ;  /* 0x0000001fff057424 */ /* 0x000fe400078e00ff */
[----:B------:R-:W-:-:S07]  /*3750*/  IMAD.MOV.U32 R2, RZ, RZ, -0x1 ;  /* 0xffffffffff027424 */ /* 0x000fce00078e00ff */
[----:B------:R-:W-:Y:S05]  /*3760*/  WARPSYNC.COLLECTIVE R2, `(.L_x_103) ;  /* 0x0000000002087348 */ /* 0x000fea0003c00000 */
[----:B------:R0:W1:Y:S02]  /*3770*/  SHFL.DOWN P0, R8, R7, R6, R5 ;  /* 0x0800000607087389 */ /* 0x0000640000000005 */
[----:B01----:R-:W-:Y:S05]  /*3780*/  ENDCOLLECTIVE ;  /* 0x000000000000791b */ /* 0x003fea0003800000 */
.L_x_103:
[----:B------:R-:W-:Y:S05]  /*3790*/  BSYNC B1 ;  /* 0x0000000000017941 */ /* 0x000fea0003800000 */
.L_x_102:
[----:B------:R-:W-:Y:S01]  /*37a0*/  IMAD.MOV.U32 R7, RZ, RZ, R11 ;  /* 0x000000ffff077224 */ /* 0x000fe200078e000b */
[----:B------:R-:W-:Y:S01]  /*37b0*/  MOV R2, 0xffffffff ;  /* 0xffffffff00027802 */ /* 0x000fe20000000f00 */
[----:B------:R-:W-:Y:S01]  /*37c0*/  IMAD.MOV.U32 R5, RZ, RZ, 0x1f ;  /* 0x0000001fff057424 */ /* 0x000fe200078e00ff */
[----:B------:R-:W-:-:S07]  /*37d0*/  MOV R12, R8 ;  /* 0x00000008000c7202 */ /* 0x000fce0000000f00 */
[----:B------:R-:W-:Y:S05]  /*37e0*/  WARPSYNC.COLLECTIVE R2, `(.L_x_104) ;  /* 0x0000000002087348 */ /* 0x000fea0003c00000 */
[----:B------:R0:W1:Y:S02]  /*37f0*/  SHFL.DOWN P0, R8, R7, R6, R5 ;  /* 0x0800000607087389 */ /* 0x0000640000000005 */
[----:B01----:R-:W-:Y:S05]  /*3800*/  ENDCOLLECTIVE ;  /* 0x000000000000791b */ /* 0x003fea0003800000 */
.L_x_104:
[----:B------:R-:W-:Y:S02]  /*3810*/  IMAD.MOV.U32 R7, RZ, RZ, R10 ;  /* 0x000000ffff077224 */ /* 0x000fe400078e000a */
[----:B------:R-:W-:-:S07]  /*3820*/  IMAD.MOV.U32 R9, RZ, RZ, R8 ;  /* 0x000000ffff097224 */ /* 0x000fce00078e0008 */
[----:B------:R-:W-:Y:S05]  /*3830*/  WARPSYNC.COLLECTIVE R2, `(.L_x_105) ;  /* 0x0000000002087348 */ /* 0x000fea0003c00000 */
[----:B------:R0:W1:Y:S02]  /*3840*/  SHFL.DOWN P0, R8, R7, R6, R5 ;  /* 0x0800000607087389 */ /* 0x0000640000000005 */
[----:B01----:R-:W-:Y:S05]  /*3850*/  ENDCOLLECTIVE ;  /* 0x000000000000791b */ /* 0x003fea0003800000 */
.L_x_105:
[----:B------:R-:W-:Y:S05]  /*3860*/  BRA `(.L_x_106) ;  /* 0xffffffe000b07947 */ /* 0x000fea000383ffff */
.L_x_26:
[----:B------:R-:W-:Y:S01]  /*3870*/  BSSY B1, `(.L_x_107) ;  /* 0x0000007000017945 */ /* 0x000fe20003800000 */
[----:B------:R-:W-:Y:S01]  /*3880*/  MOV R7, R3 ;  /* 0x0000000300077202 */ /* 0x000fe20000000f00 */
[----:B------:R-:W-:Y:S02]  /*3890*/  IMAD.MOV.U32 R5, RZ, RZ, 0x1f ;  /* 0x0000001fff057424 */ /* 0x000fe400078e00ff */
[----:B------:R-:W-:-:S07]  /*38a0*/  IMAD.MOV.U32 R2, RZ, RZ, -0x1 ;  /* 0xffffffffff027424 */ /* 0x000fce00078e00ff */
[----:B------:R-:W-:Y:S05]  /*38b0*/  WARPSYNC.COLLECTIVE R2, `(.L_x_108) ;  /* 0x0000000002087348 */ /* 0x000fea0003c00000 */
[----:B------:R0:W1:Y:S02]  /*38c0*/  SHFL.DOWN P0, R8, R7, R6, R5 ;  /* 0x0800000607087389 */ /* 0x0000640000000005 */
[----:B01----:R-:W-:Y:S05]  /*38d0*/  ENDCOLLECTIVE ;  /* 0x000000000000791b */ /* 0x003fea0003800000 */
.L_x_108:
[----:B------:R-:W-:Y:S05]  /*38e0*/  BSYNC B1 ;  /* 0x0000000000017941 */ /* 0x000fea0003800000 */
.L_x_107:
[----:B------:R-:W-:Y:S01]  /*38f0*/  IMAD.MOV.U32 R7, RZ, RZ, R11 ;  /* 0x000000ffff077224 */ /* 0x000fe200078e000b */
[----:B------:R-:W-:Y:S01]  /*3900*/  MOV R2, 0xffffffff ;  /* 0xffffffff00027802 */ /* 0x000fe20000000f00 */
[----:B------:R-:W-:Y:S01]  /*3910*/  IMAD.MOV.U32 R5, RZ, RZ, 0x1f ;  /* 0x0000001fff057424 */ /* 0x000fe200078e00ff */
[----:B------:R-:W-:-:S07]  /*3920*/  MOV R12, R8 ;  /* 0x00000008000c7202 */ /* 0x000fce0000000f00 */
[----:B------:R-:W-:Y:S05]  /*3930*/  WARPSYNC.COLLECTIVE R2, `(.L_x_109) ;  /* 0x0000000002087348 */ /* 0x000fea0003c00000 */
[----:B------:R0:W1:Y:S02]  /*3940*/  SHFL.DOWN P0, R8, R7, R6, R5 ;  /* 0x0800000607087389 */ /* 0x0000640000000005 */
[----:B01----:R-:W-:Y:S05]  /*3950*/  ENDCOLLECTIVE ;  /* 0x000000000000791b */ /* 0x003fea0003800000 */
.L_x_109:
[----:B------:R-:W-:Y:S02]  /*3960*/  IMAD.MOV.U32 R7, RZ, RZ, R10 ;  /* 0x000000ffff077224 */ /* 0x000fe400078e000a */
[----:B------:R-:W-:-:S07]  /*3970*/  IMAD.MOV.U32 R9, RZ, RZ, R8 ;  /* 0x000000ffff097224 */ /* 0x000fce00078e0008 */
[----:B------:R-:W-:Y:S05]  /*3980*/  WARPSYNC.COLLECTIVE R2, `(.L_x_110) ;  /* 0x0000000002087348 */ /* 0x000fea0003c00000 */
[----:B------:R0:W1:Y:S02]  /*3990*/  SHFL.DOWN P0, R8, R7, R6, R5 ;  /* 0x0800000607087389 */ /* 0x0000640000000005 */
[----:B01----:R-:W-:Y:S05]  /*39a0*/  ENDCOLLECTIVE ;  /* 0x000000000000791b */ /* 0x003fea0003800000 */
.L_x_110:
[----:B------:R-:W-:Y:S05]  /*39b0*/  BRA `(.L_x_111) ;  /* 0xffffffe000947947 */ /* 0x000fea000383ffff */
.L_x_27:
[----:B------:R-:W-:Y:S01]  /*39c0*/  BSSY B1, `(.L_x_112) ;  /* 0x0000007000017945 */ /* 0x000fe20003800000 */
[----:B------:R-:W-:Y:S01]  /*39d0*/  MOV R7, R3 ;  /* 0x0000000300077202 */ /* 0x000fe20000000f00 */
[----:B------:R-:W-:Y:S02]  /*39e0*/  IMAD.MOV.U32 R5, RZ, RZ, 0x1f ;  /* 0x0000001fff057424 */ /* 0x000fe400078e00ff */
[----:B------:R-:W-:-:S07]  /*39f0*/  IMAD.MOV.U32 R2, RZ, RZ, -0x1 ;  /* 0xffffffffff027424 */ /* 0x000fce00078e00ff */
[----:B------:R-:W-:Y:S05]  /*3a00*/  WARPSYNC.COLLECTIVE R2, `(.L_x_113) ;  /* 0x0000000002087348 */ /* 0x000fea0003c00000 */
[----:B------:R0:W1:Y:S02]  /*3a10*/  SHFL.DOWN P0, R8, R7, R6, R5 ;  /* 0x0800000607087389 */ /* 0x0000640000000005 */
[----:B01----:R-:W-:Y:S05]  /*3a20*/  ENDCOLLECTIVE ;  /* 0x000000000000791b */ /* 0x003fea0003800000 */
.L_x_113:
[----:B------:R-:W-:Y:S05]  /*3a30*/  BSYNC B1 ;  /* 0x0000000000017941 */ /* 0x000fea0003800000 */
.L_x_112:
[----:B------:R-:W-:Y:S01]  /*3a40*/  IMAD.MOV.U32 R7, RZ, RZ, R11 ;  /* 0x000000ffff077224 */ /* 0x000fe200078e000b */
[----:B------:R-:W-:Y:S01]  /*3a50*/  MOV R2, 0xffffffff ;  /* 0xffffffff00027802 */ /* 0x000fe20000000f00 */
[----:B------:R-:W-:Y:S01]  /*3a60*/  IMAD.MOV.U32 R5, RZ, RZ, 0x1f ;  /* 0x0000001fff057424 */ /* 0x000fe200078e00ff */
[----:B------:R-:W-:-:S07]  /*3a70*/  MOV R12, R8 ;  /* 0x00000008000c7202 */ /* 0x000fce0000000f00 */
[----:B------:R-:W-:Y:S05]  /*3a80*/  WARPSYNC.COLLECTIVE R2, `(.L_x_114) ;  /* 0x0000000002087348 */ /* 0x000fea0003c00000 */
[----:B------:R0:W1:Y:S02]  /*3a90*/  SHFL.DOWN P0, R8, R7, R6, R5 ;  /* 0x0800000607087389 */ /* 0x0000640000000005 */
[----:B01----:R-:W-:Y:S05]  /*3aa0*/  ENDCOLLECTIVE ;  /* 0x000000000000791b */ /* 0x003fea0003800000 */
.L_x_114:
[----:B------:R-:W-:Y:S02]  /*3ab0*/  IMAD.MOV.U32 R7, RZ, RZ, R10 ;  /* 0x000000ffff077224 */ /* 0x000fe400078e000a */
[----:B------:R-:W-:-:S07]  /*3ac0*/  IMAD.MOV.U32 R9, RZ, RZ, R8 ;  /* 0x000000ffff097224 */ /* 0x000fce00078e0008 */
[----:B------:R-:W-:Y:S05]  /*3ad0*/  WARPSYNC.COLLECTIVE R2, `(.L_x_115) ;  /* 0x0000000002087348 */ /* 0x000fea0003c00000 */
[----:B------:R0:W1:Y:S02]  /*3ae0*/  SHFL.DOWN P0, R8, R7, R6, R5 ;  /* 0x0800000607087389 */ /* 0x0000640000000005 */
[----:B01----:R-:W-:Y:S05]  /*3af0*/  ENDCOLLECTIVE ;  /* 0x000000000000791b */ /* 0x003fea0003800000 */
.L_x_115:
[----:B------:R-:W-:Y:S05]  /*3b00*/  BRA `(.L_x_116) ;  /* 0xffffffe000787947 */ /* 0x000fea000383ffff */
.L_x_28:
[----:B------:R-:W-:Y:S01]  /*3b10*/  BSSY B1, `(.L_x_117) ;  /* 0x0000007000017945 */ /* 0x000fe20003800000 */
[----:B------:R-:W-:Y:S01]  /*3b20*/  MOV R7, R3 ;  /* 0x0000000300077202 */ /* 0x000fe20000000f00 */
[----:B------:R-:W-:Y:S02]  /*3b30*/  IMAD.MOV.U32 R5, RZ, RZ, 0x1f ;  /* 0x0000001fff057424 */ /* 0x000fe400078e00ff */
[----:B------:R-:W-:-:S07]  /*3b40*/  IMAD.MOV.U32 R2, RZ, RZ, -0x1 ;  /* 0xffffffffff027424 */ /* 0x000fce00078e00ff */
[----:B------:R-:W-:Y:S05]  /*3b50*/  WARPSYNC.COLLECTIVE R2, `(.L_x_118) ;  /* 0x0000000002087348 */ /* 0x000fea0003c00000 */
[----:B------:R0:W1:Y:S02]  /*3b60*/  SHFL.DOWN P0, R8, R7, R6, R5 ;  /* 0x0800000607087389 */ /* 0x0000640000000005 */
[----:B01----:R-:W-:Y:S05]  /*3b70*/  ENDCOLLECTIVE ;  /* 0x000000000000791b */ /* 0x003fea0003800000 */
.L_x_118:
[----:B------:R-:W-:Y:S05]  /*3b80*/  BSYNC B1 ;  /* 0x0000000000017941 */ /* 0x000fea0003800000 */
.L_x_117:
[----:B------:R-:W-:Y:S01]  /*3b90*/  IMAD.MOV.U32 R7, RZ, RZ, R11 ;  /* 0x000000ffff077224 */ /* 0x000fe200078e000b */
[----:B------:R-:W-:Y:S01]  /*3ba0*/  MOV R2, 0xffffffff ;  /* 0xffffffff00027802 */ /* 0x000fe20000000f00 */
[----:B------:R-:W-:Y:S01]  /*3bb0*/  IMAD.MOV.U32 R5, RZ, RZ, 0x1f ;  /* 0x0000001fff057424 */ /* 0x000fe200078e00ff */
[----:B------:R-:W-:-:S07]  /*3bc0*/  MOV R12, R8 ;  /* 0x00000008000c7202 */ /* 0x000fce0000000f00 */
[----:B------:R-:W-:Y:S05]  /*3bd0*/  WARPSYNC.COLLECTIVE R2, `(.L_x_119) ;  /* 0x0000000002087348 */ /* 0x000fea0003c00000 */
[----:B------:R0:W1:Y:S02]  /*3be0*/  SHFL.DOWN P0, R8, R7, R6, R5 ;  /* 0x0800000607087389 */ /* 0x0000640000000005 */
[----:B01----:R-:W-:Y:S05]  /*3bf0*/  ENDCOLLECTIVE ;  /* 0x000000000000791b */ /* 0x003fea0003800000 */
.L_x_119:
[----:B------:R-:W-:Y:S02]  /*3c00*/  IMAD.MOV.U32 R7, RZ, RZ, R10 ;  /* 0x000000ffff077224 */ /* 0x000fe400078e000a */
[----:B------:R-:W-:-:S07]  /*3c10*/  IMAD.MOV.U32 R9, RZ, RZ, R8 ;  /* 0x000000ffff097224 */ /* 0x000fce00078e0008 */
[----:B------:R-:W-:Y:S05]  /*3c20*/  WARPSYNC.COLLECTIVE R2, `(.L_x_120) ;  /* 0x0000000002087348 */ /* 0x000fea0003c00000 */
[----:B------:R0:W1:Y:S02]  /*3c30*/  SHFL.DOWN P0, R8, R7, R6, R5 ;  /* 0x0800000607087389 */ /* 0x0000640000000005 */
[----:B01----:R-:W-:Y:S05]  /*3c40*/  ENDCOLLECTIVE ;  /* 0x000000000000791b */ /* 0x003fea0003800000 */
.L_x_120:
[----:B------:R-:W-:Y:S05]  /*3c50*/  BRA `(.L_x_121) ;  /* 0xffffffe0005c7947 */ /* 0x000fea000383ffff */
.L_x_29:
[----:B------:R-:W-:Y:S01]  /*3c60*/  BSSY B1, `(.L_x_122) ;  /* 0x0000007000017945 */ /* 0x000fe20003800000 */
[----:B------:R-:W-:Y:S01]  /*3c70*/  MOV R7, R3 ;  /* 0x0000000300077202 */ /* 0x000fe20000000f00 */
[----:B------:R-:W-:Y:S02]  /*3c80*/  IMAD.MOV.U32 R5, RZ, RZ, 0x1f ;  /* 0x0000001fff057424 */ /* 0x000fe400078e00ff */
[----:B------:R-:W-:-:S07]  /*3c90*/  IMAD.MOV.U32 R2, RZ, RZ, -0x1 ;  /* 0xffffffffff027424 */ /* 0x000fce00078e00ff */
[----:B------:R-:W-:Y:S05]  /*3ca0*/  WARPSYNC.COLLECTIVE R2, `(.L_x_123) ;  /* 0x0000000002087348 */ /* 0x000fea0003c00000 */
[----:B------:R0:W1:Y:S02]  /*3cb0*/  SHFL.DOWN P0, R8, R7, R6, R5 ;  /* 0x0800000607087389 */ /* 0x0000640000000005 */
[----:B01----:R-:W-:Y:S05]  /*3cc0*/  ENDCOLLECTIVE ;  /* 0x000000000000791b */ /* 0x003fea0003800000 */
.L_x_123:
[----:B------:R-:W-:Y:S05]  /*3cd0*/  BSYNC B1 ;  /* 0x0000000000017941 */ /* 0x000fea0003800000 */
.L_x_122:
[----:B------:R-:W-:Y:S01]  /*3ce0*/  IMAD.MOV.U32 R7, RZ, RZ, R11 ;  /* 0x000000ffff077224 */ /* 0x000fe200078e000b */
[----:B------:R-:W-:Y:S01]  /*3cf0*/  MOV R2, 0xffffffff ;  /* 0xffffffff00027802 */ /* 0x000fe20000000f00 */
[----:B------:R-:W-:Y:S01]  /*3d00*/  IMAD.MOV.U32 R5, RZ, RZ, 0x1f ;  /* 0x0000001fff057424 */ /* 0x000fe200078e00ff */
[----:B------:R-:W-:-:S07]  /*3d10*/  MOV R12, R8 ;  /* 0x00000008000c7202 */ /* 0x000fce0000000f00 */
[----:B------:R-:W-:Y:S05]  /*3d20*/  WARPSYNC.COLLECTIVE R2, `(.L_x_124) ;  /* 0x0000000002087348 */ /* 0x000fea0003c00000 */
[----:B------:R0:W1:Y:S02]  /*3d30*/  SHFL.DOWN P0, R8, R7, R6, R5 ;  /* 0x0800000607087389 */ /* 0x0000640000000005 */
[----:B01----:R-:W-:Y:S05]  /*3d40*/  ENDCOLLECTIVE ;  /* 0x000000000000791b */ /* 0x003fea0003800000 */
.L_x_124:
[----:B------:R-:W-:Y:S02]  /*3d50*/  IMAD.MOV.U32 R7, RZ, RZ, R10 ;  /* 0x000000ffff077224 */ /* 0x000fe400078e000a */
[----:B------:R-:W-:-:S07]  /*3d60*/  IMAD.MOV.U32 R9, RZ, RZ, R8 ;  /* 0x000000ffff097224 */ /* 0x000fce00078e0008 */
[----:B------:R-:W-:Y:S05]  /*3d70*/  WARPSYNC.COLLECTIVE R2, `(.L_x_125) ;  /* 0x0000000002087348 */ /* 0x000fea0003c00000 */
[----:B------:R0:W1:Y:S02]  /*3d80*/  SHFL.DOWN P0, R8, R7, R6, R5 ;  /* 0x0800000607087389 */ /* 0x0000640000000005 */
[----:B01----:R-:W-:Y:S05]  /*3d90*/  ENDCOLLECTIVE ;  /* 0x000000000000791b */ /* 0x003fea0003800000 */
.L_x_125:
[----:B------:R-:W-:Y:S05]  /*3da0*/  BRA `(.L_x_126) ;  /* 0xffffffe000407947 */ /* 0x000fea000383ffff */
.L_x_30:
[----:B------:R-:W-:Y:S01]  /*3db0*/  BSSY B1, `(.L_x_127) ;  /* 0x0000007000017945 */ /* 0x000fe20003800000 */
[----:B------:R-:W-:Y:S01]  /*3dc0*/  MOV R7, R3 ;  /* 0x0000000300077202 */ /* 0x000fe20000000f00 */
[----:B------:R-:W-:Y:S02]  /*3dd0*/  IMAD.MOV.U32 R5, RZ, RZ, 0x1f ;  /* 0x0000001fff057424 */ /* 0x000fe400078e00ff */
[----:B------:R-:W-:-:S07]  /*3de0*/  IMAD.MOV.U32 R2, RZ, RZ, -0x1 ;  /* 0xffffffffff027424 */ /* 0x000fce00078e00ff */
[----:B------:R-:W-:Y:S05]  /*3df0*/  WARPSYNC.COLLECTIVE R2, `(.L_x_128) ;  /* 0x0000000002087348 */ /* 0x000fea0003c00000 */
[----:B------:R0:W1:Y:S02]  /*3e00*/  SHFL.DOWN P0, R8, R7, R6, R5 ;  /* 0x0800000607087389 */ /* 0x0000640000000005 */
[----:B01----:R-:W-:Y:S05]  /*3e10*/  ENDCOLLECTIVE ;  /* 0x000000000000791b */ /* 0x003fea0003800000 */
.L_x_128:
[----:B------:R-:W-:Y:S05]  /*3e20*/  BSYNC B1 ;  /* 0x0000000000017941 */ /* 0x000fea0003800000 */
.L_x_127:
[----:B------:R-:W-:Y:S01]  /*3e30*/  IMAD.MOV.U32 R7, RZ, RZ, R11 ;  /* 0x000000ffff077224 */ /* 0x000fe200078e000b */
[----:B------:R-:W-:Y:S01]  /*3e40*/  MOV R2, 0xffffffff ;  /* 0xffffffff00027802 */ /* 0x000fe20000000f00 */
[----:B------:R-:W-:Y:S01]  /*3e50*/  IMAD.MOV.U32 R5, RZ, RZ, 0x1f ;  /* 0x0000001fff057424 */ /* 0x000fe200078e00ff */
[----:B------:R-:W-:-:S07]  /*3e60*/  MOV R12, R8 ;  /* 0x00000008000c7202 */ /* 0x000fce0000000f00 */
[----:B------:R-:W-:Y:S05]  /*3e70*/  WARPSYNC.COLLECTIVE R2, `(.L_x_129) ;  /* 0x0000000002087348 */ /* 0x000fea0003c00000 */
[----:B------:R0:W1:Y:S02]  /*3e80*/  SHFL.DOWN P0, R8, R7, R6, R5 ;  /* 0x0800000607087389 */ /* 0x0000640000000005 */
[----:B01----:R-:W-:Y:S05]  /*3e90*/  ENDCOLLECTIVE ;  /* 0x000000000000791b */ /* 0x003fea0003800000 */
.L_x_129:
[----:B------:R-:W-:Y:S02]  /*3ea0*/  IMAD.MOV.U32 R7, RZ, RZ, R10 ;  /* 0x000000ffff077224 */ /* 0x000fe400078e000a */
[----:B------:R-:W-:-:S07]  /*3eb0*/  IMAD.MOV.U32 R9, RZ, RZ, R8 ;  /* 0x000000ffff097224 */ /* 0x000fce00078e0008 */
[----:B------:R-:W-:Y:S05]  /*3ec0*/  WARPSYNC.COLLECTIVE R2, `(.L_x_130) ;  /* 0x0000000002087348 */ /* 0x000fea0003c00000 */
[----:B------:R0:W1:Y:S02]  /*3ed0*/  SHFL.DOWN P0, R8, R7, R6, R5 ;  /* 0x0800000607087389 */ /* 0x0000640000000005 */
[----:B01----:R-:W-:Y:S05]  /*3ee0*/  ENDCOLLECTIVE ;  /* 0x000000000000791b */ /* 0x003fea0003800000 */
.L_x_130:
[----:B------:R-:W-:Y:S05]  /*3ef0*/  BRA `(.L_x_131) ;  /* 0xffffffe000247947 */ /* 0x000fea000383ffff */
.L_x_31:
[----:B------:R-:W-:Y:S01]  /*3f00*/  BSSY B1, `(.L_x_132) ;  /* 0x0000007000017945 */ /* 0x000fe20003800000 */
[----:B------:R-:W-:Y:S01]  /*3f10*/  MOV R7, R3 ;  /* 0x0000000300077202 */ /* 0x000fe20000000f00 */
[----:B------:R-:W-:Y:S02]  /*3f20*/  IMAD.MOV.U32 R5, RZ, RZ, 0x1f ;  /* 0x0000001fff057424 */ /* 0x000fe400078e00ff */
[----:B------:R-:W-:-:S07]  /*3f30*/  IMAD.MOV.U32 R2, RZ, RZ, -0x1 ;  /* 0xffffffffff027424 */ /* 0x000fce00078e00ff */
[----:B------:R-:W-:Y:S05]  /*3f40*/  WARPSYNC.COLLECTIVE R2, `(.L_x_133) ;  /* 0x0000000002087348 */ /* 0x000fea0003c00000 */
[----:B------:R0:W1:Y:S02]  /*3f50*/  SHFL.DOWN P0, R8, R7, R6, R5 ;  /* 0x0800000607087389 */ /* 0x0000640000000005 */
[----:B01----:R-:W-:Y:S05]  /*3f60*/  ENDCOLLECTIVE ;  /* 0x000000000000791b */ /* 0x003fea0003800000 */
.L_x_133:
[----:B------:R-:W-:Y:S05]  /*3f70*/  BSYNC B1 ;  /* 0x0000000000017941 */ /* 0x000fea0003800000 */
.L_x_132:
[----:B------:R-:W-:Y:S01]  /*3f80*/  IMAD.MOV.U32 R7, RZ, RZ, R11 ;  /* 0x000000ffff077224 */ /* 0x000fe200078e000b */
[----:B------:R-:W-:Y:S01]  /*3f90*/  MOV R2, 0xffffffff ;  /* 0xffffffff00027802 */ /* 0x000fe20000000f00 */
[----:B------:R-:W-:Y:S01]  /*3fa0*/  IMAD.MOV.U32 R5, RZ, RZ, 0x1f ;  /* 0x0000001fff057424 */ /* 0x000fe200078e00ff */
[----:B------:R-:W-:-:S07]  /*3fb0*/  MOV R12, R8 ;  /* 0x00000008000c7202 */ /* 0x000fce0000000f00 */
[----:B------:R-:W-:Y:S05]  /*3fc0*/  WARPSYNC.COLLECTIVE R2, `(.L_x_134) ;  /* 0x0000000002087348 */ /* 0x000fea0003c00000 */
[----:B------:R0:W1:Y:S02]  /*3fd0*/  SHFL.DOWN P0, R8, R7, R6, R5 ;  /* 0x0800000607087389 */ /* 0x0000640000000005 */
[----:B01----:R-:W-:Y:S05]  /*3fe0*/  ENDCOLLECTIVE ;  /* 0x000000000000791b */ /* 0x003fea0003800000 */
.L_x_134:
[----:B------:R-:W-:Y:S02]  /*3ff0*/  IMAD.MOV.U32 R7, RZ, RZ, R10 ;  /* 0x000000ffff077224 */ /* 0x000fe400078e000a */
[----:B------:R-:W-:-:S07]  /*4000*/  IMAD.MOV.U32 R9, RZ, RZ, R8 ;  /* 0x000000ffff097224 */ /* 0x000fce00078e0008 */
[----:B------:R-:W-:Y:S05]  /*4010*/  WARPSYNC.COLLECTIVE R2, `(.L_x_135) ;  /* 0x0000000002087348 */ /* 0x000fea0003c00000 */
[----:B------:R0:W1:Y:S02]  /*4020*/  SHFL.DOWN P0, R8, R7, R6, R5 ;  /* 0x0800000607087389 */ /* 0x0000640000000005 */
[----:B01----:R-:W-:Y:S05]  /*4030*/  ENDCOLLECTIVE ;  /* 0x000000000000791b */ /* 0x003fea0003800000 */
.L_x_135:
[----:B------:R-:W-:Y:S05]  /*4040*/  BRA `(.L_x_136) ;  /* 0xffffffe000087947 */ /* 0x000fea000383ffff */
.L_x_32:
[----:B------:R-:W-:Y:S01]  /*4050*/  BSSY B1, `(.L_x_137) ;  /* 0x0000007000017945 */ /* 0x000fe20003800000 */
[----:B------:R-:W-:Y:S01]  /*4060*/  MOV R7, R3 ;  /* 0x0000000300077202 */ /* 0x000fe20000000f00 */
[----:B------:R-:W-:Y:S02]  /*4070*/  IMAD.MOV.U32 R5, RZ, RZ, 0x1f ;  /* 0x0000001fff057424 */ /* 0x000fe400078e00ff */
[----:B------:R-:W-:-:S07]  /*4080*/  IMAD.MOV.U32 R2, RZ, RZ, -0x1 ;  /* 0xffffffffff027424 */ /* 0x000fce00078e00ff */
[----:B------:R-:W-:Y:S05]  /*4090*/  WARPSYNC.COLLECTIVE R2, `(.L_x_138) ;  /* 0x0000000002087348 */ /* 0x000fea0003c00000 */
[----:B------:R0:W1:Y:S02]  /*40a0*/  SHFL.DOWN P0, R8, R7, R6, R5 ;  /* 0x0800000607087389 */ /* 0x0000640000000005 */
[----:B01----:R-:W-:Y:S05]  /*40b0*/  ENDCOLLECTIVE ;  /* 0x000000000000791b */ /* 0x003fea0003800000 */
.L_x_138:
[----:B------:R-:W-:Y:S05]  /*40c0*/  BSYNC B1 ;  /* 0x0000000000017941 */ /* 0x000fea0003800000 */
.L_x_137:
[----:B------:R-:W-:Y:S01]  /*40d0*/  IMAD.MOV.U32 R7, RZ, RZ, R11 ;  /* 0x000000ffff077224 */ /* 0x000fe200078e000b */
[----:B------:R-:W-:Y:S01]  /*40e0*/  MOV R2, 0xffffffff ;  /* 0xffffffff00027802 */ /* 0x000fe20000000f00 */
[----:B------:R-:W-:Y:S01]  /*40f0*/  IMAD.MOV.U32 R5, RZ, RZ, 0x1f ;  /* 0x0000001fff057424 */ /* 0x000fe200078e00ff */
[----:B------:R-:W-:-:S07]  /*4100*/  MOV R12, R8 ;  /* 0x00000008000c7202 */ /* 0x000fce0000000f00 */
[----:B------:R-:W-:Y:S05]  /*4110*/  WARPSYNC.COLLECTIVE R2, `(.L_x_139) ;  /* 0x0000000002087348 */ /* 0x000fea0003c00000 */
[----:B------:R0:W1:Y:S02]  /*4120*/  SHFL.DOWN P0, R8, R7, R6, R5 ;  /* 0x0800000607087389 */ /* 0x0000640000000005 */
[----:B01----:R-:W-:Y:S05]  /*4130*/  ENDCOLLECTIVE ;  /* 0x000000000000791b */ /* 0x003fea0003800000 */
.L_x_139:
[----:B------:R-:W-:Y:S02]  /*4140*/  IMAD.MOV.U32 R7, RZ, RZ, R10 ;  /* 0x000000ffff077224 */ /* 0x000fe400078e000a */
[----:B------:R-:W-:-:S07]  /*4150*/  IMAD.MOV.U32 R9, RZ, RZ, R8 ;  /* 0x000000ffff097224 */ /* 0x000fce00078e0008 */
[----:B------:R-:W-:Y:S05]  /*4160*/  WARPSYNC.COLLECTIVE R2, `(.L_x_140) ;  /* 0x0000000002087348 */ /* 0x000fea0003c00000 */
[----:B------:R0:W1:Y:S02]  /*4170*/  SHFL.DOWN P0, R8, R7, R6, R5 ;  /* 0x0800000607087389 */ /* 0x0000640000000005 */
[----:B01----:R-:W-:Y:S05]  /*4180*/  ENDCOLLECTIVE ;  /* 0x000000000000791b */ /* 0x003fea0003800000 */
.L_x_140:
[----:B------:R-:W-:Y:S05]  /*4190*/  BRA `(.L_x_141) ;  /* 0xffffffdc00ec7947 */ /* 0x000fea000383ffff */
.L_x_33:
[----:B------:R-:W-:Y:S01]  /*41a0*/  BSSY B1, `(.L_x_142) ;  /* 0x0000007000017945 */ /* 0x000fe20003800000 */
[----:B------:R-:W-:Y:S01]  /*41b0*/  MOV R7, R3 ;  /* 0x0000000300077202 */ /* 0x000fe20000000f00 */
[----:B------:R-:W-:Y:S02]  /*41c0*/  IMAD.MOV.U32 R5, RZ, RZ, 0x1f ;  /* 0x0000001fff057424 */ /* 0x000fe400078e00ff */
[----:B------:R-:W-:-:S07]  /*41d0*/  IMAD.MOV.U32 R2, RZ, RZ, -0x1 ;  /* 0xffffffffff027424 */ /* 0x000fce00078e00ff */
[----:B------:R-:W-:Y:S05]  /*41e0*/  WARPSYNC.COLLECTIVE R2, `(.L_x_143) ;  /* 0x0000000002087348 */ /* 0x000fea0003c00000 */
[----:B------:R0:W1:Y:S02]  /*41f0*/  SHFL.DOWN P0, R8, R7, R6, R5 ;  /* 0x0800000607087389 */ /* 0x0000640000000005 */
[----:B01----:R-:W-:Y:S05]  /*4200*/  ENDCOLLECTIVE ;  /* 0x000000000000791b */ /* 0x003fea0003800000 */
.L_x_143:
[----:B------:R-:W-:Y:S05]  /*4210*/  BSYNC B1 ;  /* 0x0000000000017941 */ /* 0x000fea0003800000 */
.L_x_142:
[----:B------:R-:W-:Y:S01]  /*4220*/  IMAD.MOV.U32 R7, RZ, RZ, R11 ;  /* 0x000000ffff077224 */ /* 0x000fe200078e000b */
[----:B------:R-:W-:Y:S01]  /*4230*/  MOV R2, 0xffffffff ;  /* 0xffffffff00027802 */ /* 0x000fe20000000f00 */
[----:B------:R-:W-:Y:S01]  /*4240*/  IMAD.MOV.U32 R5, RZ, RZ, 0x1f ;  /* 0x0000001fff057424 */ /* 0x000fe200078e00ff */
[----:B------:R-:W-:-:S07]  /*4250*/  MOV R12, R8 ;  /* 0x00000008000c7202 */ /* 0x000fce0000000f00 */
[----:B------:R-:W-:Y:S05]  /*4260*/  WARPSYNC.COLLECTIVE R2, `(.L_x_144) ;  /* 0x0000000002087348 */ /* 0x000fea0003c00000 */
[----:B------:R0:W1:Y:S02]  /*4270*/  SHFL.DOWN P0, R8, R7, R6, R5 ;  /* 0x0800000607087389 */ /* 0x0000640000000005 */
[----:B01----:R-:W-:Y:S05]  /*4280*/  ENDCOLLECTIVE ;  /* 0x000000000000791b */ /* 0x003fea0003800000 */
.L_x_144:
[----:B------:R-:W-:Y:S02]  /*4290*/  IMAD.MOV.U32 R7, RZ, RZ, R10 ;  /* 0x000000ffff077224 */ /* 0x000fe400078e000a */
[----:B------:R-:W-:-:S07]  /*42a0*/  IMAD.MOV.U32 R9, RZ, RZ, R8 ;  /* 0x000000ffff097224 */ /* 0x000fce00078e0008 */
[----:B------:R-:W-:Y:S05]  /*42b0*/  WARPSYNC.COLLECTIVE R2, `(.L_x_145) ;  /* 0x0000000002087348 */ /* 0x000fea0003c00000 */
[----:B------:R0:W1:Y:S02]  /*42c0*/  SHFL.DOWN P0, R8, R7, R6, R5 ;  /* 0x0800000607087389 */ /* 0x0000640000000005 */
[----:B01----:R-:W-:Y:S05]  /*42d0*/  ENDCOLLECTIVE ;  /* 0x000000000000791b */ /* 0x003fea0003800000 */
.L_x_145:
[----:B------:R-:W-:Y:S05]  /*42e0*/  BRA `(.L_x_146) ;  /* 0xffffffdc00d07947 */ /* 0x000fea000383ffff */
.L_x_34:
[----:B------:R-:W-:Y:S01]  /*42f0*/  BSSY B1, `(.L_x_147) ;  /* 0x0000007000017945 */ /* 0x000fe20003800000 */
[----:B------:R-:W-:Y:S01]  /*4300*/  MOV R7, R3 ;  /* 0x0000000300077202 */ /* 0x000fe20000000f00 */
[----:B------:R-:W-:Y:S02]  /*4310*/  IMAD.MOV.U32 R5, RZ, RZ, 0x1f ;  /* 0x0000001fff057424 */ /* 0x000fe400078e00ff */
[----:B------:R-:W-:-:S07]  /*4320*/  IMAD.MOV.U32 R2, RZ, RZ, -0x1 ;  /* 0xffffffffff027424 */ /* 0x000fce00078e00ff */
[----:B------:R-:W-:Y:S05]  /*4330*/  WARPSYNC.COLLECTIVE R2, `(.L_x_148) ;  /* 0x0000000002087348 */ /* 0x000fea0003c00000 */
[----:B------:R0:W1:Y:S02]  /*4340*/  SHFL.DOWN P0, R8, R7, R6, R5 ;  /* 0x0800000607087389 */ /* 0x0000640000000005 */
[----:B01----:R-:W-:Y:S05]  /*4350*/  ENDCOLLECTIVE ;  /* 0x000000000000791b */ /* 0x003fea0003800000 */
.L_x_148:
[----:B------:R-:W-:Y:S05]  /*4360*/  BSYNC B1 ;  /* 0x0000000000017941 */ /* 0x000fea0003800000 */
.L_x_147:
[----:B------:R-:W-:Y:S01]  /*4370*/  IMAD.MOV.U32 R7, RZ, RZ, R11 ;  /* 0x000000ffff077224 */ /* 0x000fe200078e000b */
[----:B------:R-:W-:Y:S01]  /*4380*/  MOV R2, 0xffffffff ;  /* 0xffffffff00027802 */ /* 0x000fe20000000f00 */
[----:B------:R-:W-:Y:S01]  /*4390*/  IMAD.MOV.U32 R5, RZ, RZ, 0x1f ;  /* 0x0000001fff057424 */ /* 0x000fe200078e00ff */
[----:B------:R-:W-:-:S07]  /*43a0*/  MOV R12, R8 ;  /* 0x00000008000c7202 */ /* 0x000fce0000000f00 */
[----:B------:R-:W-:Y:S05]  /*43b0*/  WARPSYNC.COLLECTIVE R2, `(.L_x_149) ;  /* 0x0000000002087348 */ /* 0x000fea0003c00000 */
[----:B------:R0:W1:Y:S02]  /*43c0*/  SHFL.DOWN P0, R8, R7, R6, R5 ;  /* 0x0800000607087389 */ /* 0x0000640000000005 */
[----:B01----:R-:W-:Y:S05]  /*43d0*/  ENDCOLLECTIVE ;  /* 0x000000000000791b */ /* 0x003fea0003800000 */
.L_x_149:
[----:B------:R-:W-:Y:S02]  /*43e0*/  IMAD.MOV.U32 R7, RZ, RZ, R10 ;  /* 0x000000ffff077224 */ /* 0x000fe400078e000a */
[----:B------:R-:W-:-:S07]  /*43f0*/  IMAD.MOV.U32 R9, RZ, RZ, R8 ;  /* 0x000000ffff097224 */ /* 0x000fce00078e0008 */
[----:B------:R-:W-:Y:S05]  /*4400*/  WARPSYNC.COLLECTIVE R2, `(.L_x_150) ;  /* 0x0000000002087348 */ /* 0x000fea0003c00000 */
[----:B------:R0:W1:Y:S02]  /*4410*/  SHFL.DOWN P0, R8, R7, R6, R5 ;  /* 0x0800000607087389 */ /* 0x0000640000000005 */
[----:B01----:R-:W-:Y:S05]  /*4420*/  ENDCOLLECTIVE ;  /* 0x000000000000791b */ /* 0x003fea0003800000 */
.L_x_150:
[----:B------:R-:W-:Y:S05]  /*4430*/  BRA `(.L_x_151) ;  /* 0xffffffdc00b47947 */ /* 0x000fea000383ffff */
.L_x_35:
[----:B------:R-:W-:Y:S01]  /*4440*/  BSSY B1, `(.L_x_152) ;  /* 0x0000007000017945 */ /* 0x000fe20003800000 */
[----:B------:R-:W-:Y:S01]  /*4450*/  MOV R7, R3 ;  /* 0x0000000300077202 */ /* 0x000fe20000000f00 */
[----:B------:R-:W-:Y:S02]  /*4460*/  IMAD.MOV.U32 R5, RZ, RZ, 0x1f ;  /* 0x0000001fff057424 */ /* 0x000fe400078e00ff */
[----:B------:R-:W-:-:S07]  /*4470*/  IMAD.MOV.U32 R2, RZ, RZ, -0x1 ;  /* 0xffffffffff027424 */ /* 0x000fce00078e00ff */
[----:B------:R-:W-:Y:S05]  /*4480*/  WARPSYNC.COLLECTIVE R2, `(.L_x_153) ;  /* 0x0000000002087348 */ /* 0x000fea0003c00000 */
[----:B------:R0:W1:Y:S02]  /*4490*/  SHFL.DOWN P0, R8, R7, R6, R5 ;  /* 0x0800000607087389 */ /* 0x0000640000000005 */
[----:B01----:R-:W-:Y:S05]  /*44a0*/  ENDCOLLECTIVE ;  /* 0x000000000000791b */ /* 0x003fea0003800000 */
.L_x_153:
[----:B------:R-:W-:Y:S05]  /*44b0*/  BSYNC B1 ;  /* 0x0000000000017941 */ /* 0x000fea0003800000 */
.L_x_152:
[----:B------:R-:W-:Y:S01]  /*44c0*/  IMAD.MOV.U32 R7, RZ, RZ, R11 ;  /* 0x000000ffff077224 */ /* 0x000fe200078e000b */
[----:B------:R-:W-:Y:S01]  /*44d0*/  MOV R2, 0xffffffff ;  /* 0xffffffff00027802 */ /* 0x000fe20000000f00 */
[----:B------:R-:W-:Y:S01]  /*44e0*/  IMAD.MOV.U32 R5, RZ, RZ, 0x1f ;  /* 0x0000001fff057424 */ /* 0x000fe200078e00ff */
[----:B------:R-:W-:-:S07]  /*44f0*/  MOV R12, R8 ;  /* 0x00000008000c7202 */ /* 0x000fce0000000f00 */
[----:B------:R-:W-:Y:S05]  /*4500*/  WARPSYNC.COLLECTIVE R2, `(.L_x_154) ;  /* 0x0000000002087348 */ /* 0x000fea0003c00000 */
[----:B------:R0:W1:Y:S02]  /*4510*/  SHFL.DOWN P0, R8, R7, R6, R5 ;  /* 0x0800000607087389 */ /* 0x0000640000000005 */
[----:B01----:R-:W-:Y:S05]  /*4520*/  ENDCOLLECTIVE ;  /* 0x000000000000791b */ /* 0x003fea0003800000 */
.L_x_154:
[----:B------:R-:W-:Y:S02]  /*4530*/  IMAD.MOV.U32 R7, RZ, RZ, R10 ;  /* 0x000000ffff077224 */ /* 0x000fe400078e000a */
[----:B------:R-:W-:-:S07]  /*4540*/  IMAD.MOV.U32 R9, RZ, RZ, R8 ;  /* 0x000000ffff097224 */ /* 0x000fce00078e0008 */
[----:B------:R-:W-:Y:S05]  /*4550*/  WARPSYNC.COLLECTIVE R2, `(.L_x_155) ;  /* 0x0000000002087348 */ /* 0x000fea0003c00000 */
[----:B------:R0:W1:Y:S02]  /*4560*/  SHFL.DOWN P0, R8, R7, R6, R5 ;  /* 0x0800000607087389 */ /* 0x0000640000000005 */
[----:B01----:R-:W-:Y:S05]  /*4570*/  ENDCOLLECTIVE ;  /* 0x000000000000791b */ /* 0x003fea0003800000 */
.L_x_155:
[----:B------:R-:W-:Y:S05]  /*4580*/  BRA `(.L_x_156) ;  /* 0xffffffdc00987947 */ /* 0x000fea000383ffff */
.L_x_36:
[----:B------:R-:W-:Y:S01]  /*4590*/  BSSY B1, `(.L_x_157) ;  /* 0x0000007000017945 */ /* 0x000fe20003800000 */
[----:B------:R-:W-:Y:S01]  /*45a0*/  MOV R7, R3 ;  /* 0x0000000300077202 */ /* 0x000fe20000000f00 */
[----:B------:R-:W-:Y:S02]  /*45b0*/  IMAD.MOV.U32 R5, RZ, RZ, 0x1f ;  /* 0x0000001fff057424 */ /* 0x000fe400078e00ff */
[----:B------:R-:W-:-:S07]  /*45c0*/  IMAD.MOV.U32 R2, RZ, RZ, -0x1 ;  /* 0xffffffffff027424 */ /* 0x000fce00078e00ff */
[----:B------:R-:W-:Y:S05]  /*45d0*/  WARPSYNC.COLLECTIVE R2, `(.L_x_158) ;  /* 0x0000000002087348 */ /* 0x000fea0003c00000 */
[----:B------:R0:W1:Y:S02]  /*45e0*/  SHFL.DOWN P0, R8, R7, R6, R5 ;  /* 0x0800000607087389 */ /* 0x0000640000000005 */
[----:B01----:R-:W-:Y:S05]  /*45f0*/  ENDCOLLECTIVE ;  /* 0x000000000000791b */ /* 0x003fea0003800000 */
.L_x_158:
[----:B------:R-:W-:Y:S05]  /*4600*/  BSYNC B1 ;  /* 0x0000000000017941 */ /* 0x000fea0003800000 */
.L_x_157:
[----:B------:R-:W-:Y:S01]  /*4610*/  IMAD.MOV.U32 R7, RZ, RZ, R11 ;  /* 0x000000ffff077224 */ /* 0x000fe200078e000b */
[----:B------:R-:W-:Y:S01]  /*4620*/  MOV R2, 0xffffffff ;  /* 0xffffffff00027802 */ /* 0x000fe20000000f00 */
[----:B------:R-:W-:Y:S01]  /*4630*/  IMAD.MOV.U32 R5, RZ, RZ, 0x1f ;  /* 0x0000001fff057424 */ /* 0x000fe200078e00ff */
[----:B------:R-:W-:-:S07]  /*4640*/  MOV R12, R8 ;  /* 0x00000008000c7202 */ /* 0x000fce0000000f00 */
[----:B------:R-:W-:Y:S05]  /*4650*/  WARPSYNC.COLLECTIVE R2, `(.L_x_159) ;  /* 0x0000000002087348 */ /* 0x000fea0003c00000 */
[----:B------:R0:W1:Y:S02]  /*4660*/  SHFL.DOWN P0, R8, R7, R6, R5 ;  /* 0x0800000607087389 */ /* 0x0000640000000005 */
[----:B01----:R-:W-:Y:S05]  /*4670*/  ENDCOLLECTIVE ;  /* 0x000000000000791b */ /* 0x003fea0003800000 */
.L_x_159:
[----:B------:R-:W-:Y:S02]  /*4680*/  IMAD.MOV.U32 R7, RZ, RZ, R10 ;  /* 0x000000ffff077224 */ /* 0x000fe400078e000a */
[----:B------:R-:W-:-:S07]  /*4690*/  IMAD.MOV.U32 R9, RZ, RZ, R8 ;  /* 0x000000ffff097224 */ /* 0x000fce00078e0008 */
[----:B------:R-:W-:Y:S05]  /*46a0*/  WARPSYNC.COLLECTIVE R2, `(.L_x_160) ;  /* 0x0000000002087348 */ /* 0x000fea0003c00000 */
[----:B------:R0:W1:Y:S02]  /*46b0*/  SHFL.DOWN P0, R8, R7, R6, R5 ;  /* 0x0800000607087389 */ /* 0x0000640000000005 */
[----:B01----:R-:W-:Y:S05]  /*46c0*/  ENDCOLLECTIVE ;  /* 0x000000000000791b */ /* 0x003fea0003800000 */
.L_x_160:
[----:B------:R-:W-:Y:S05]  /*46d0*/  BRA `(.L_x_161) ;  /* 0xffffffdc007c7947 */ /* 0x000fea000383ffff */
.L_x_37:
[----:B------:R-:W-:Y:S01]  /*46e0*/  BSSY B1, `(.L_x_162) ;  /* 0x0000008000017945 */ /* 0x000fe20003800000 */
[----:B------:R-:W-:Y:S01]  /*46f0*/  MOV R7, R3 ;  /* 0x0000000300077202 */ /* 0x000fe20000000f00 */
[----:B------:R-:W-:Y:S01]  /*4700*/  IMAD.MOV.U32 R6, RZ, RZ, 0x1 ;  /* 0x00000001ff067424 */ /* 0x000fe200078e00ff */
[----:B------:R-:W-:Y:S01]  /*4710*/  MOV R2, 0xffffffff ;  /* 0xffffffff00027802 */ /* 0x000fe20000000f00 */
[----:B------:R-:W-:-:S07]  /*4720*/  IMAD.MOV.U32 R5, RZ, RZ, 0x1f ;  /* 0x0000001fff057424 */ /* 0x000fce00078e00ff */
[----:B------:R-:W-:Y:S05]  /*4730*/  WARPSYNC.COLLECTIVE R2, `(.L_x_163) ;  /* 0x0000000002087348 */ /* 0x000fea0003c00000 */
[----:B------:R0:W1:Y:S02]  /*4740*/  SHFL.DOWN P0, R8, R7, R6, R5 ;  /* 0x0800000607087389 */ /* 0x0000640000000005 */
[----:B01----:R-:W-:Y:S05]  /*4750*/  ENDCOLLECTIVE ;  /* 0x000000000000791b */ /* 0x003fea0003800000 */
.L_x_163:
[----:B------:R-:W-:Y:S05]  /*4760*/  BSYNC B1 ;  /* 0x0000000000017941 */ /* 0x000fea0003800000 */
.L_x_162:
[----:B------:R-:W-:Y:S02]  /*4770*/  HFMA2 R6, -RZ, RZ, 0, 5.9604644775390625e-08 ;  /* 0x00000001ff067431 */ /* 0x000fe400000001ff */
[----:B------:R-:W-:Y:S02]  /*4780*/  IMAD.MOV.U32 R7, RZ, RZ, R11 ;  /* 0x000000ffff077224 */ /* 0x000fe400078e000b */
[----:B------:R-:W-:Y:S02]  /*4790*/  IMAD.MOV.U32 R5, RZ, RZ, 0x1f ;  /* 0x0000001fff057424 */ /* 0x000fe400078e00ff */
[----:B------:R-:W-:Y:S02]  /*47a0*/  IMAD.MOV.U32 R2, RZ, RZ, -0x1 ;  /* 0xffffffffff027424 */ /* 0x000fe400078e00ff */
[----:B------:R-:W-:-:S07]  /*47b0*/  IMAD.MOV.U32 R0, RZ, RZ, R8 ;  /* 0x000000ffff007224 */ /* 0x000fce00078e0008 */
[----:B------:R-:W-:Y:S05]  /*47c0*/  WARPSYNC.COLLECTIVE R2, `(.L_x_164) ;  /* 0x0000000002087348 */ /* 0x000fea0003c00000 */
[----:B------:R0:W1:Y:S02]  /*47d0*/  SHFL.DOWN P0, R8, R7, R6, R5 ;  /* 0x0800000607087389 */ /* 0x0000640000000005 */
[----:B01----:R-:W-:Y:S05]  /*47e0*/  ENDCOLLECTIVE ;  /* 0x000000000000791b */ /* 0x003fea0003800000 */
.L_x_164:
[----:B------:R-:W-:Y:S01]  /*47f0*/  IMAD.MOV.U32 R7, RZ, RZ, R10 ;  /* 0x000000ffff077224 */ /* 0x000fe200078e000a */
[----:B------:R-:W-:-:S07]  /*4800*/  MOV R9, R8 ;  /* 0x0000000800097202 */ /* 0x000fce0000000f00 */
[----:B------:R-:W-:Y:S05]  /*4810*/  WARPSYNC.COLLECTIVE R2, `(.L_x_165) ;  /* 0x0000000002087348 */ /* 0x000fea0003c00000 */
[----:B------:R0:W1:Y:S02]  /*4820*/  SHFL.DOWN P0, R8, R7, R6, R5 ;  /* 0x0800000607087389 */ /* 0x0000640000000005 */
[----:B01----:R-:W-:Y:S05]  /*4830*/  ENDCOLLECTIVE ;  /* 0x000000000000791b */ /* 0x003fea0003800000 */
.L_x_165:
[----:B------:R-:W-:Y:S05]  /*4840*/  BRA `(.L_x_166) ;  /* 0xffffffdc00547947 */ /* 0x000fea000383ffff */
.L_x_167:
        /* <DEDUP_REMOVED lines=11> */
.L_x_169:


//--------------------- .nv.shared._Z7nnc_lt5jPdS_S_Pj --------------------------
	.section	.nv.shared._Z7nnc_lt5jPdS_S_Pj,"aw",@nobits
	.sectionflags	@""
	.align	16
	.zero		1024


//--------------------- .nv.shared.reserved.0     --------------------------
	.section	.nv.shared.reserved.0,"aw",@nobits
	.weak		__nv_reservedSMEM_offset_0_alias
	.size		__nv_reservedSMEM_offset_0_alias, 0, 64
	.other		__nv_reservedSMEM_offset_0_alias,@"STO_CUDA_RESERVED_SHARED STV_DEFAULT"
__nv_reservedSMEM_offset_0_alias:
	.zero		0
	.zero		64


//--------------------- .nv.shared._Z7nnc_ge5jPdPKdS_Pj --------------------------
	.section	.nv.shared._Z7nnc_ge5jPdPKdS_Pj,"aw",@nobits
	.sectionflags	@""
	.align	16
	.zero		1024


//--------------------- .nv.constant0._Z7nnc_lt5jPdS_S_Pj --------------------------
	.section	.nv.constant0._Z7nnc_lt5jPdS_S_Pj,"a",@progbits
	.sectionflags	@""
	.align	4
.nv.constant0._Z7nnc_lt5jPdS_S_Pj:
	.zero		936


//--------------------- .nv.constant0._Z7nnc_ge5jPdPKdS_Pj --------------------------
	.section	.nv.constant0._Z7nnc_ge5jPdPKdS_Pj,"a",@progbits
	.sectionflags	@""
	.align	4
.nv.constant0._Z7nnc_ge5jPdPKdS_Pj:
	.zero		936


//--------------------- SYMBOLS --------------------------

	.type		.nv.reservedSmem.offset0,@object
	.size		.nv.reservedSmem.offset0,0x4
	.type		.nv.reservedSmem.cap,@object
	.size		.nv.reservedSmem.cap,0x4
